//
// Generated by NVIDIA NVVM Compiler
//
// Compiler Build ID: CL-36424714
// Cuda compilation tools, release 13.0, V13.0.88
// Based on NVVM 20.0.0
//

.version 9.0
.target sm_100
.address_size 64

	// .globl	_Z23softmax_forward_kernel1PfS_ii
.extern .shared .align 16 .b8 shared[];

.visible .entry _Z23softmax_forward_kernel1PfS_ii(
	.param .u64 .ptr .align 1 _Z23softmax_forward_kernel1PfS_ii_param_0,
	.param .u64 .ptr .align 1 _Z23softmax_forward_kernel1PfS_ii_param_1,
	.param .u32 _Z23softmax_forward_kernel1PfS_ii_param_2,
	.param .u32 _Z23softmax_forward_kernel1PfS_ii_param_3
)
{
	.reg .pred 	%p<58>;
	.reg .b32 	%r<97>;
	.reg .b32 	%f<366>;
	.reg .b64 	%rd<63>;

	ld.param.u64 	%rd24, [_Z23softmax_forward_kernel1PfS_ii_param_0];
	ld.param.u64 	%rd25, [_Z23softmax_forward_kernel1PfS_ii_param_1];
	ld.param.u32 	%r45, [_Z23softmax_forward_kernel1PfS_ii_param_2];
	ld.param.u32 	%r44, [_Z23softmax_forward_kernel1PfS_ii_param_3];
	mov.u32 	%r46, %ctaid.x;
	mov.u32 	%r47, %ntid.x;
	mov.u32 	%r48, %tid.x;
	mad.lo.s32 	%r1, %r46, %r47, %r48;
	setp.ge.s32 	%p1, %r1, %r45;
	@%p1 bra 	$L__BB0_39;
	cvta.to.global.u64 	%rd1, %rd24;
	cvta.to.global.u64 	%rd2, %rd25;
	mul.lo.s32 	%r2, %r44, %r1;
	cvt.s64.s32 	%rd3, %r2;
	mul.wide.s32 	%rd26, %r2, 4;
	add.s64 	%rd4, %rd2, %rd26;
	setp.lt.s32 	%p2, %r44, 1;
	mov.f32 	%f356, 0fFF800000;
	@%p2 bra 	$L__BB0_14;
	and.b32  	%r3, %r44, 15;
	setp.lt.u32 	%p3, %r44, 16;
	mov.f32 	%f356, 0fFF800000;
	mov.b32 	%r83, 0;
	@%p3 bra 	$L__BB0_5;
	and.b32  	%r83, %r44, 2147483632;
	neg.s32 	%r87, %r83;
	add.s64 	%rd28, %rd26, %rd2;
	add.s64 	%rd58, %rd28, 32;
	mov.f32 	%f356, 0fFF800000;
$L__BB0_4:
	.pragma "nounroll";
	ld.global.f32 	%f30, [%rd58+-32];
	setp.gt.f32 	%p4, %f30, %f356;
	selp.f32 	%f31, %f30, %f356, %p4;
	ld.global.f32 	%f32, [%rd58+-28];
	setp.gt.f32 	%p5, %f32, %f31;
	selp.f32 	%f33, %f32, %f31, %p5;
	ld.global.f32 	%f34, [%rd58+-24];
	setp.gt.f32 	%p6, %f34, %f33;
	selp.f32 	%f35, %f34, %f33, %p6;
	ld.global.f32 	%f36, [%rd58+-20];
	setp.gt.f32 	%p7, %f36, %f35;
	selp.f32 	%f37, %f36, %f35, %p7;
	ld.global.f32 	%f38, [%rd58+-16];
	setp.gt.f32 	%p8, %f38, %f37;
	selp.f32 	%f39, %f38, %f37, %p8;
	ld.global.f32 	%f40, [%rd58+-12];
	setp.gt.f32 	%p9, %f40, %f39;
	selp.f32 	%f41, %f40, %f39, %p9;
	ld.global.f32 	%f42, [%rd58+-8];
	setp.gt.f32 	%p10, %f42, %f41;
	selp.f32 	%f43, %f42, %f41, %p10;
	ld.global.f32 	%f44, [%rd58+-4];
	setp.gt.f32 	%p11, %f44, %f43;
	selp.f32 	%f45, %f44, %f43, %p11;
	ld.global.f32 	%f46, [%rd58];
	setp.gt.f32 	%p12, %f46, %f45;
	selp.f32 	%f47, %f46, %f45, %p12;
	ld.global.f32 	%f48, [%rd58+4];
	setp.gt.f32 	%p13, %f48, %f47;
	selp.f32 	%f49, %f48, %f47, %p13;
	ld.global.f32 	%f50, [%rd58+8];
	setp.gt.f32 	%p14, %f50, %f49;
	selp.f32 	%f51, %f50, %f49, %p14;
	ld.global.f32 	%f52, [%rd58+12];
	setp.gt.f32 	%p15, %f52, %f51;
	selp.f32 	%f53, %f52, %f51, %p15;
	ld.global.f32 	%f54, [%rd58+16];
	setp.gt.f32 	%p16, %f54, %f53;
	selp.f32 	%f55, %f54, %f53, %p16;
	ld.global.f32 	%f56, [%rd58+20];
	setp.gt.f32 	%p17, %f56, %f55;
	selp.f32 	%f57, %f56, %f55, %p17;
	ld.global.f32 	%f58, [%rd58+24];
	setp.gt.f32 	%p18, %f58, %f57;
	selp.f32 	%f59, %f58, %f57, %p18;
	ld.global.f32 	%f60, [%rd58+28];
	setp.gt.f32 	%p19, %f60, %f59;
	selp.f32 	%f356, %f60, %f59, %p19;
	add.s32 	%r87, %r87, 16;
	add.s64 	%rd58, %rd58, 64;
	setp.eq.s32 	%p20, %r87, 0;
	@%p20 bra 	$L__BB0_5;
	bra.uni 	$L__BB0_4;
$L__BB0_5:
	setp.eq.s32 	%p21, %r3, 0;
	@%p21 bra 	$L__BB0_14;
	and.b32  	%r7, %r44, 7;
	setp.lt.u32 	%p22, %r3, 8;
	@%p22 bra 	$L__BB0_8;
	mul.wide.u32 	%rd29, %r83, 4;
	add.s64 	%rd30, %rd4, %rd29;
	ld.global.f32 	%f62, [%rd30];
	setp.gt.f32 	%p23, %f62, %f356;
	selp.f32 	%f63, %f62, %f356, %p23;
	ld.global.f32 	%f64, [%rd30+4];
	setp.gt.f32 	%p24, %f64, %f63;
	selp.f32 	%f65, %f64, %f63, %p24;
	ld.global.f32 	%f66, [%rd30+8];
	setp.gt.f32 	%p25, %f66, %f65;
	selp.f32 	%f67, %f66, %f65, %p25;
	ld.global.f32 	%f68, [%rd30+12];
	setp.gt.f32 	%p26, %f68, %f67;
	selp.f32 	%f69, %f68, %f67, %p26;
	ld.global.f32 	%f70, [%rd30+16];
	setp.gt.f32 	%p27, %f70, %f69;
	selp.f32 	%f71, %f70, %f69, %p27;
	ld.global.f32 	%f72, [%rd30+20];
	setp.gt.f32 	%p28, %f72, %f71;
	selp.f32 	%f73, %f72, %f71, %p28;
	ld.global.f32 	%f74, [%rd30+24];
	setp.gt.f32 	%p29, %f74, %f73;
	selp.f32 	%f75, %f74, %f73, %p29;
	ld.global.f32 	%f76, [%rd30+28];
	setp.gt.f32 	%p30, %f76, %f75;
	selp.f32 	%f356, %f76, %f75, %p30;
	add.s32 	%r83, %r83, 8;
$L__BB0_8:
	setp.eq.s32 	%p31, %r7, 0;
	@%p31 bra 	$L__BB0_14;
	and.b32  	%r10, %r44, 3;
	setp.lt.u32 	%p32, %r7, 4;
	@%p32 bra 	$L__BB0_11;
	mul.wide.u32 	%rd31, %r83, 4;
	add.s64 	%rd32, %rd4, %rd31;
	ld.global.f32 	%f78, [%rd32];
	setp.gt.f32 	%p33, %f78, %f356;
	selp.f32 	%f79, %f78, %f356, %p33;
	ld.global.f32 	%f80, [%rd32+4];
	setp.gt.f32 	%p34, %f80, %f79;
	selp.f32 	%f81, %f80, %f79, %p34;
	ld.global.f32 	%f82, [%rd32+8];
	setp.gt.f32 	%p35, %f82, %f81;
	selp.f32 	%f83, %f82, %f81, %p35;
	ld.global.f32 	%f84, [%rd32+12];
	setp.gt.f32 	%p36, %f84, %f83;
	selp.f32 	%f356, %f84, %f83, %p36;
	add.s32 	%r83, %r83, 4;
$L__BB0_11:
	setp.eq.s32 	%p37, %r10, 0;
	@%p37 bra 	$L__BB0_14;
	mul.wide.u32 	%rd34, %r83, 4;
	add.s64 	%rd35, %rd26, %rd34;
	add.s64 	%rd57, %rd2, %rd35;
	neg.s32 	%r86, %r10;
$L__BB0_13:
	.pragma "nounroll";
	ld.global.f32 	%f85, [%rd57];
	setp.gt.f32 	%p38, %f85, %f356;
	selp.f32 	%f356, %f85, %f356, %p38;
	add.s64 	%rd57, %rd57, 4;
	add.s32 	%r86, %r86, 1;
	setp.ne.s32 	%p39, %r86, 0;
	@%p39 bra 	$L__BB0_13;
$L__BB0_14:
	shl.b64 	%rd36, %rd3, 2;
	add.s64 	%rd9, %rd1, %rd36;
	setp.lt.s32 	%p40, %r44, 1;
	mov.f32 	%f364, 0f00000000;
	@%p40 bra 	$L__BB0_26;
	and.b32  	%r16, %r44, 7;
	setp.lt.u32 	%p41, %r44, 8;
	mov.f32 	%f364, 0f00000000;
	mov.b32 	%r88, 0;
	@%p41 bra 	$L__BB0_18;
	and.b32  	%r88, %r44, 2147483640;
	neg.s32 	%r91, %r88;
	add.s64 	%rd38, %rd26, 16;
	add.s64 	%rd60, %rd2, %rd38;
	add.s64 	%rd59, %rd1, %rd38;
	mov.f32 	%f364, 0f00000000;
$L__BB0_17:
	.pragma "nounroll";
	ld.global.f32 	%f90, [%rd60+-16];
	sub.f32 	%f91, %f90, %f356;
	fma.rn.f32 	%f92, %f91, 0f3BBB989D, 0f3F000000;
	cvt.sat.f32.f32 	%f93, %f92;
	mov.f32 	%f94, 0f4B400001;
	mov.f32 	%f95, 0f437C0000;
	fma.rm.f32 	%f96, %f93, %f95, %f94;
	add.f32 	%f97, %f96, 0fCB40007F;
	neg.f32 	%f98, %f97;
	fma.rn.f32 	%f99, %f91, 0f3FB8AA3B, %f98;
	fma.rn.f32 	%f100, %f91, 0f32A57060, %f99;
	mov.b32 	%r51, %f96;
	shl.b32 	%r52, %r51, 23;
	mov.b32 	%f101, %r52;
	ex2.approx.ftz.f32 	%f102, %f100;
	mul.f32 	%f103, %f102, %f101;
	st.global.f32 	[%rd59+-16], %f103;
	add.f32 	%f104, %f364, %f103;
	ld.global.f32 	%f105, [%rd60+-12];
	sub.f32 	%f106, %f105, %f356;
	fma.rn.f32 	%f107, %f106, 0f3BBB989D, 0f3F000000;
	cvt.sat.f32.f32 	%f108, %f107;
	fma.rm.f32 	%f109, %f108, %f95, %f94;
	add.f32 	%f110, %f109, 0fCB40007F;
	neg.f32 	%f111, %f110;
	fma.rn.f32 	%f112, %f106, 0f3FB8AA3B, %f111;
	fma.rn.f32 	%f113, %f106, 0f32A57060, %f112;
	mov.b32 	%r53, %f109;
	shl.b32 	%r54, %r53, 23;
	mov.b32 	%f114, %r54;
	ex2.approx.ftz.f32 	%f115, %f113;
	mul.f32 	%f116, %f115, %f114;
	st.global.f32 	[%rd59+-12], %f116;
	add.f32 	%f117, %f104, %f116;
	ld.global.f32 	%f118, [%rd60+-8];
	sub.f32 	%f119, %f118, %f356;
	fma.rn.f32 	%f120, %f119, 0f3BBB989D, 0f3F000000;
	cvt.sat.f32.f32 	%f121, %f120;
	fma.rm.f32 	%f122, %f121, %f95, %f94;
	add.f32 	%f123, %f122, 0fCB40007F;
	neg.f32 	%f124, %f123;
	fma.rn.f32 	%f125, %f119, 0f3FB8AA3B, %f124;
	fma.rn.f32 	%f126, %f119, 0f32A57060, %f125;
	mov.b32 	%r55, %f122;
	shl.b32 	%r56, %r55, 23;
	mov.b32 	%f127, %r56;
	ex2.approx.ftz.f32 	%f128, %f126;
	mul.f32 	%f129, %f128, %f127;
	st.global.f32 	[%rd59+-8], %f129;
	add.f32 	%f130, %f117, %f129;
	ld.global.f32 	%f131, [%rd60+-4];
	sub.f32 	%f132, %f131, %f356;
	fma.rn.f32 	%f133, %f132, 0f3BBB989D, 0f3F000000;
	cvt.sat.f32.f32 	%f134, %f133;
	fma.rm.f32 	%f135, %f134, %f95, %f94;
	add.f32 	%f136, %f135, 0fCB40007F;
	neg.f32 	%f137, %f136;
	fma.rn.f32 	%f138, %f132, 0f3FB8AA3B, %f137;
	fma.rn.f32 	%f139, %f132, 0f32A57060, %f138;
	mov.b32 	%r57, %f135;
	shl.b32 	%r58, %r57, 23;
	mov.b32 	%f140, %r58;
	ex2.approx.ftz.f32 	%f141, %f139;
	mul.f32 	%f142, %f141, %f140;
	st.global.f32 	[%rd59+-4], %f142;
	add.f32 	%f143, %f130, %f142;
	ld.global.f32 	%f144, [%rd60];
	sub.f32 	%f145, %f144, %f356;
	fma.rn.f32 	%f146, %f145, 0f3BBB989D, 0f3F000000;
	cvt.sat.f32.f32 	%f147, %f146;
	fma.rm.f32 	%f148, %f147, %f95, %f94;
	add.f32 	%f149, %f148, 0fCB40007F;
	neg.f32 	%f150, %f149;
	fma.rn.f32 	%f151, %f145, 0f3FB8AA3B, %f150;
	fma.rn.f32 	%f152, %f145, 0f32A57060, %f151;
	mov.b32 	%r59, %f148;
	shl.b32 	%r60, %r59, 23;
	mov.b32 	%f153, %r60;
	ex2.approx.ftz.f32 	%f154, %f152;
	mul.f32 	%f155, %f154, %f153;
	st.global.f32 	[%rd59], %f155;
	add.f32 	%f156, %f143, %f155;
	ld.global.f32 	%f157, [%rd60+4];
	sub.f32 	%f158, %f157, %f356;
	fma.rn.f32 	%f159, %f158, 0f3BBB989D, 0f3F000000;
	cvt.sat.f32.f32 	%f160, %f159;
	fma.rm.f32 	%f161, %f160, %f95, %f94;
	add.f32 	%f162, %f161, 0fCB40007F;
	neg.f32 	%f163, %f162;
	fma.rn.f32 	%f164, %f158, 0f3FB8AA3B, %f163;
	fma.rn.f32 	%f165, %f158, 0f32A57060, %f164;
	mov.b32 	%r61, %f161;
	shl.b32 	%r62, %r61, 23;
	mov.b32 	%f166, %r62;
	ex2.approx.ftz.f32 	%f167, %f165;
	mul.f32 	%f168, %f167, %f166;
	st.global.f32 	[%rd59+4], %f168;
	add.f32 	%f169, %f156, %f168;
	ld.global.f32 	%f170, [%rd60+8];
	sub.f32 	%f171, %f170, %f356;
	fma.rn.f32 	%f172, %f171, 0f3BBB989D, 0f3F000000;
	cvt.sat.f32.f32 	%f173, %f172;
	fma.rm.f32 	%f174, %f173, %f95, %f94;
	add.f32 	%f175, %f174, 0fCB40007F;
	neg.f32 	%f176, %f175;
	fma.rn.f32 	%f177, %f171, 0f3FB8AA3B, %f176;
	fma.rn.f32 	%f178, %f171, 0f32A57060, %f177;
	mov.b32 	%r63, %f174;
	shl.b32 	%r64, %r63, 23;
	mov.b32 	%f179, %r64;
	ex2.approx.ftz.f32 	%f180, %f178;
	mul.f32 	%f181, %f180, %f179;
	st.global.f32 	[%rd59+8], %f181;
	add.f32 	%f182, %f169, %f181;
	ld.global.f32 	%f183, [%rd60+12];
	sub.f32 	%f184, %f183, %f356;
	fma.rn.f32 	%f185, %f184, 0f3BBB989D, 0f3F000000;
	cvt.sat.f32.f32 	%f186, %f185;
	fma.rm.f32 	%f187, %f186, %f95, %f94;
	add.f32 	%f188, %f187, 0fCB40007F;
	neg.f32 	%f189, %f188;
	fma.rn.f32 	%f190, %f184, 0f3FB8AA3B, %f189;
	fma.rn.f32 	%f191, %f184, 0f32A57060, %f190;
	mov.b32 	%r65, %f187;
	shl.b32 	%r66, %r65, 23;
	mov.b32 	%f192, %r66;
	ex2.approx.ftz.f32 	%f193, %f191;
	mul.f32 	%f194, %f193, %f192;
	st.global.f32 	[%rd59+12], %f194;
	add.f32 	%f364, %f182, %f194;
	add.s32 	%r91, %r91, 8;
	add.s64 	%rd60, %rd60, 32;
	add.s64 	%rd59, %rd59, 32;
	setp.eq.s32 	%p42, %r91, 0;
	@%p42 bra 	$L__BB0_18;
	bra.uni 	$L__BB0_17;
$L__BB0_18:
	setp.eq.s32 	%p43, %r16, 0;
	@%p43 bra 	$L__BB0_26;
	and.b32  	%r22, %r44, 3;
	setp.lt.u32 	%p44, %r16, 4;
	@%p44 bra 	$L__BB0_21;
	mul.wide.u32 	%rd39, %r88, 4;
	add.s64 	%rd40, %rd4, %rd39;
	ld.global.f32 	%f196, [%rd40];
	sub.f32 	%f197, %f196, %f356;
	fma.rn.f32 	%f198, %f197, 0f3BBB989D, 0f3F000000;
	cvt.sat.f32.f32 	%f199, %f198;
	mov.f32 	%f200, 0f4B400001;
	mov.f32 	%f201, 0f437C0000;
	fma.rm.f32 	%f202, %f199, %f201, %f200;
	add.f32 	%f203, %f202, 0fCB40007F;
	neg.f32 	%f204, %f203;
	fma.rn.f32 	%f205, %f197, 0f3FB8AA3B, %f204;
	fma.rn.f32 	%f206, %f197, 0f32A57060, %f205;
	mov.b32 	%r67, %f202;
	shl.b32 	%r68, %r67, 23;
	mov.b32 	%f207, %r68;
	ex2.approx.ftz.f32 	%f208, %f206;
	mul.f32 	%f209, %f208, %f207;
	add.s64 	%rd41, %rd9, %rd39;
	st.global.f32 	[%rd41], %f209;
	add.f32 	%f210, %f364, %f209;
	ld.global.f32 	%f211, [%rd40+4];
	sub.f32 	%f212, %f211, %f356;
	fma.rn.f32 	%f213, %f212, 0f3BBB989D, 0f3F000000;
	cvt.sat.f32.f32 	%f214, %f213;
	fma.rm.f32 	%f215, %f214, %f201, %f200;
	add.f32 	%f216, %f215, 0fCB40007F;
	neg.f32 	%f217, %f216;
	fma.rn.f32 	%f218, %f212, 0f3FB8AA3B, %f217;
	fma.rn.f32 	%f219, %f212, 0f32A57060, %f218;
	mov.b32 	%r69, %f215;
	shl.b32 	%r70, %r69, 23;
	mov.b32 	%f220, %r70;
	ex2.approx.ftz.f32 	%f221, %f219;
	mul.f32 	%f222, %f221, %f220;
	st.global.f32 	[%rd41+4], %f222;
	add.f32 	%f223, %f210, %f222;
	ld.global.f32 	%f224, [%rd40+8];
	sub.f32 	%f225, %f224, %f356;
	fma.rn.f32 	%f226, %f225, 0f3BBB989D, 0f3F000000;
	cvt.sat.f32.f32 	%f227, %f226;
	fma.rm.f32 	%f228, %f227, %f201, %f200;
	add.f32 	%f229, %f228, 0fCB40007F;
	neg.f32 	%f230, %f229;
	fma.rn.f32 	%f231, %f225, 0f3FB8AA3B, %f230;
	fma.rn.f32 	%f232, %f225, 0f32A57060, %f231;
	mov.b32 	%r71, %f228;
	shl.b32 	%r72, %r71, 23;
	mov.b32 	%f233, %r72;
	ex2.approx.ftz.f32 	%f234, %f232;
	mul.f32 	%f235, %f234, %f233;
	st.global.f32 	[%rd41+8], %f235;
	add.f32 	%f236, %f223, %f235;
	ld.global.f32 	%f237, [%rd40+12];
	sub.f32 	%f238, %f237, %f356;
	fma.rn.f32 	%f239, %f238, 0f3BBB989D, 0f3F000000;
	cvt.sat.f32.f32 	%f240, %f239;
	fma.rm.f32 	%f241, %f240, %f201, %f200;
	add.f32 	%f242, %f241, 0fCB40007F;
	neg.f32 	%f243, %f242;
	fma.rn.f32 	%f244, %f238, 0f3FB8AA3B, %f243;
	fma.rn.f32 	%f245, %f238, 0f32A57060, %f244;
	mov.b32 	%r73, %f241;
	shl.b32 	%r74, %r73, 23;
	mov.b32 	%f246, %r74;
	ex2.approx.ftz.f32 	%f247, %f245;
	mul.f32 	%f248, %f247, %f246;
	st.global.f32 	[%rd41+12], %f248;
	add.f32 	%f364, %f236, %f248;
	add.s32 	%r88, %r88, 4;
$L__BB0_21:
	setp.eq.s32 	%p45, %r22, 0;
	@%p45 bra 	$L__BB0_26;
	setp.eq.s32 	%p46, %r22, 1;
	@%p46 bra 	$L__BB0_24;
	mul.wide.u32 	%rd42, %r88, 4;
	add.s64 	%rd43, %rd4, %rd42;
	ld.global.f32 	%f250, [%rd43];
	sub.f32 	%f251, %f250, %f356;
	fma.rn.f32 	%f252, %f251, 0f3BBB989D, 0f3F000000;
	cvt.sat.f32.f32 	%f253, %f252;
	mov.f32 	%f254, 0f4B400001;
	mov.f32 	%f255, 0f437C0000;
	fma.rm.f32 	%f256, %f253, %f255, %f254;
	add.f32 	%f257, %f256, 0fCB40007F;
	neg.f32 	%f258, %f257;
	fma.rn.f32 	%f259, %f251, 0f3FB8AA3B, %f258;
	fma.rn.f32 	%f260, %f251, 0f32A57060, %f259;
	mov.b32 	%r75, %f256;
	shl.b32 	%r76, %r75, 23;
	mov.b32 	%f261, %r76;
	ex2.approx.ftz.f32 	%f262, %f260;
	mul.f32 	%f263, %f262, %f261;
	add.s64 	%rd44, %rd9, %rd42;
	st.global.f32 	[%rd44], %f263;
	add.f32 	%f264, %f364, %f263;
	ld.global.f32 	%f265, [%rd43+4];
	sub.f32 	%f266, %f265, %f356;
	fma.rn.f32 	%f267, %f266, 0f3BBB989D, 0f3F000000;
	cvt.sat.f32.f32 	%f268, %f267;
	fma.rm.f32 	%f269, %f268, %f255, %f254;
	add.f32 	%f270, %f269, 0fCB40007F;
	neg.f32 	%f271, %f270;
	fma.rn.f32 	%f272, %f266, 0f3FB8AA3B, %f271;
	fma.rn.f32 	%f273, %f266, 0f32A57060, %f272;
	mov.b32 	%r77, %f269;
	shl.b32 	%r78, %r77, 23;
	mov.b32 	%f274, %r78;
	ex2.approx.ftz.f32 	%f275, %f273;
	mul.f32 	%f276, %f275, %f274;
	st.global.f32 	[%rd44+4], %f276;
	add.f32 	%f364, %f264, %f276;
	add.s32 	%r88, %r88, 2;
$L__BB0_24:
	and.b32  	%r79, %r44, 1;
	setp.eq.b32 	%p47, %r79, 1;
	not.pred 	%p48, %p47;
	@%p48 bra 	$L__BB0_26;
	mul.wide.u32 	%rd45, %r88, 4;
	add.s64 	%rd46, %rd4, %rd45;
	ld.global.f32 	%f277, [%rd46];
	sub.f32 	%f278, %f277, %f356;
	fma.rn.f32 	%f279, %f278, 0f3BBB989D, 0f3F000000;
	cvt.sat.f32.f32 	%f280, %f279;
	mov.f32 	%f281, 0f4B400001;
	mov.f32 	%f282, 0f437C0000;
	fma.rm.f32 	%f283, %f280, %f282, %f281;
	add.f32 	%f284, %f283, 0fCB40007F;
	neg.f32 	%f285, %f284;
	fma.rn.f32 	%f286, %f278, 0f3FB8AA3B, %f285;
	fma.rn.f32 	%f287, %f278, 0f32A57060, %f286;
	mov.b32 	%r80, %f283;
	shl.b32 	%r81, %r80, 23;
	mov.b32 	%f288, %r81;
	ex2.approx.ftz.f32 	%f289, %f287;
	mul.f32 	%f290, %f289, %f288;
	add.s64 	%rd47, %rd9, %rd45;
	st.global.f32 	[%rd47], %f290;
	add.f32 	%f364, %f364, %f290;
$L__BB0_26:
	setp.lt.s32 	%p49, %r44, 1;
	@%p49 bra 	$L__BB0_39;
	and.b32  	%r27, %r44, 15;
	setp.lt.u32 	%p50, %r44, 16;
	mov.b32 	%r93, 0;
	@%p50 bra 	$L__BB0_30;
	and.b32  	%r93, %r44, 2147483632;
	neg.s32 	%r92, %r93;
	add.s64 	%rd49, %rd26, %rd1;
	add.s64 	%rd61, %rd49, 32;
$L__BB0_29:
	.pragma "nounroll";
	ld.global.f32 	%f291, [%rd61+-32];
	div.rn.f32 	%f292, %f291, %f364;
	st.global.f32 	[%rd61+-32], %f292;
	ld.global.f32 	%f293, [%rd61+-28];
	div.rn.f32 	%f294, %f293, %f364;
	st.global.f32 	[%rd61+-28], %f294;
	ld.global.f32 	%f295, [%rd61+-24];
	div.rn.f32 	%f296, %f295, %f364;
	st.global.f32 	[%rd61+-24], %f296;
	ld.global.f32 	%f297, [%rd61+-20];
	div.rn.f32 	%f298, %f297, %f364;
	st.global.f32 	[%rd61+-20], %f298;
	ld.global.f32 	%f299, [%rd61+-16];
	div.rn.f32 	%f300, %f299, %f364;
	st.global.f32 	[%rd61+-16], %f300;
	ld.global.f32 	%f301, [%rd61+-12];
	div.rn.f32 	%f302, %f301, %f364;
	st.global.f32 	[%rd61+-12], %f302;
	ld.global.f32 	%f303, [%rd61+-8];
	div.rn.f32 	%f304, %f303, %f364;
	st.global.f32 	[%rd61+-8], %f304;
	ld.global.f32 	%f305, [%rd61+-4];
	div.rn.f32 	%f306, %f305, %f364;
	st.global.f32 	[%rd61+-4], %f306;
	ld.global.f32 	%f307, [%rd61];
	div.rn.f32 	%f308, %f307, %f364;
	st.global.f32 	[%rd61], %f308;
	ld.global.f32 	%f309, [%rd61+4];
	div.rn.f32 	%f310, %f309, %f364;
	st.global.f32 	[%rd61+4], %f310;
	ld.global.f32 	%f311, [%rd61+8];
	div.rn.f32 	%f312, %f311, %f364;
	st.global.f32 	[%rd61+8], %f312;
	ld.global.f32 	%f313, [%rd61+12];
	div.rn.f32 	%f314, %f313, %f364;
	st.global.f32 	[%rd61+12], %f314;
	ld.global.f32 	%f315, [%rd61+16];
	div.rn.f32 	%f316, %f315, %f364;
	st.global.f32 	[%rd61+16], %f316;
	ld.global.f32 	%f317, [%rd61+20];
	div.rn.f32 	%f318, %f317, %f364;
	st.global.f32 	[%rd61+20], %f318;
	ld.global.f32 	%f319, [%rd61+24];
	div.rn.f32 	%f320, %f319, %f364;
	st.global.f32 	[%rd61+24], %f320;
	ld.global.f32 	%f321, [%rd61+28];
	div.rn.f32 	%f322, %f321, %f364;
	st.global.f32 	[%rd61+28], %f322;
	add.s32 	%r92, %r92, 16;
	add.s64 	%rd61, %rd61, 64;
	setp.ne.s32 	%p51, %r92, 0;
	@%p51 bra 	$L__BB0_29;
$L__BB0_30:
	setp.eq.s32 	%p52, %r27, 0;
	@%p52 bra 	$L__BB0_39;
	and.b32  	%r35, %r44, 7;
	setp.lt.u32 	%p53, %r27, 8;
	@%p53 bra 	$L__BB0_33;
	mul.wide.u32 	%rd50, %r93, 4;
	add.s64 	%rd51, %rd9, %rd50;
	ld.global.f32 	%f323, [%rd51];
	div.rn.f32 	%f324, %f323, %f364;
	st.global.f32 	[%rd51], %f324;
	ld.global.f32 	%f325, [%rd51+4];
	div.rn.f32 	%f326, %f325, %f364;
	st.global.f32 	[%rd51+4], %f326;
	ld.global.f32 	%f327, [%rd51+8];
	div.rn.f32 	%f328, %f327, %f364;
	st.global.f32 	[%rd51+8], %f328;
	ld.global.f32 	%f329, [%rd51+12];
	div.rn.f32 	%f330, %f329, %f364;
	st.global.f32 	[%rd51+12], %f330;
	ld.global.f32 	%f331, [%rd51+16];
	div.rn.f32 	%f332, %f331, %f364;
	st.global.f32 	[%rd51+16], %f332;
	ld.global.f32 	%f333, [%rd51+20];
	div.rn.f32 	%f334, %f333, %f364;
	st.global.f32 	[%rd51+20], %f334;
	ld.global.f32 	%f335, [%rd51+24];
	div.rn.f32 	%f336, %f335, %f364;
	st.global.f32 	[%rd51+24], %f336;
	ld.global.f32 	%f337, [%rd51+28];
	div.rn.f32 	%f338, %f337, %f364;
	st.global.f32 	[%rd51+28], %f338;
	add.s32 	%r93, %r93, 8;
$L__BB0_33:
	setp.eq.s32 	%p54, %r35, 0;
	@%p54 bra 	$L__BB0_39;
	and.b32  	%r38, %r44, 3;
	setp.lt.u32 	%p55, %r35, 4;
	@%p55 bra 	$L__BB0_36;
	mul.wide.u32 	%rd52, %r93, 4;
	add.s64 	%rd53, %rd9, %rd52;
	ld.global.f32 	%f339, [%rd53];
	div.rn.f32 	%f340, %f339, %f364;
	st.global.f32 	[%rd53], %f340;
	ld.global.f32 	%f341, [%rd53+4];
	div.rn.f32 	%f342, %f341, %f364;
	st.global.f32 	[%rd53+4], %f342;
	ld.global.f32 	%f343, [%rd53+8];
	div.rn.f32 	%f344, %f343, %f364;
	st.global.f32 	[%rd53+8], %f344;
	ld.global.f32 	%f345, [%rd53+12];
	div.rn.f32 	%f346, %f345, %f364;
	st.global.f32 	[%rd53+12], %f346;
	add.s32 	%r93, %r93, 4;
$L__BB0_36:
	setp.eq.s32 	%p56, %r38, 0;
	@%p56 bra 	$L__BB0_39;
	mul.wide.u32 	%rd55, %r93, 4;
	add.s64 	%rd56, %rd26, %rd55;
	add.s64 	%rd62, %rd1, %rd56;
	neg.s32 	%r96, %r38;
$L__BB0_38:
	.pragma "nounroll";
	ld.global.f32 	%f347, [%rd62];
	div.rn.f32 	%f348, %f347, %f364;
	st.global.f32 	[%rd62], %f348;
	add.s64 	%rd62, %rd62, 4;
	add.s32 	%r96, %r96, 1;
	setp.ne.s32 	%p57, %r96, 0;
	@%p57 bra 	$L__BB0_38;
$L__BB0_39:
	ret;

}
	// .globl	_Z23softmax_forward_kernel2PfS_ii
.visible .entry _Z23softmax_forward_kernel2PfS_ii(
	.param .u64 .ptr .align 1 _Z23softmax_forward_kernel2PfS_ii_param_0,
	.param .u64 .ptr .align 1 _Z23softmax_forward_kernel2PfS_ii_param_1,
	.param .u32 _Z23softmax_forward_kernel2PfS_ii_param_2,
	.param .u32 _Z23softmax_forward_kernel2PfS_ii_param_3
)
{
	.reg .pred 	%p<31>;
	.reg .b32 	%r<132>;
	.reg .b32 	%f<131>;
	.reg .b64 	%rd<87>;

	ld.param.u64 	%rd21, [_Z23softmax_forward_kernel2PfS_ii_param_0];
	ld.param.u64 	%rd22, [_Z23softmax_forward_kernel2PfS_ii_param_1];
	ld.param.u32 	%r46, [_Z23softmax_forward_kernel2PfS_ii_param_3];
	cvta.to.global.u64 	%rd1, %rd22;
	cvta.to.global.u64 	%rd2, %rd21;
	mov.u32 	%r47, %ctaid.x;
	mov.u32 	%r131, %tid.x;
	mov.u32 	%r2, %ntid.x;
	mul.lo.s32 	%r3, %r46, %r47;
	mul.wide.s32 	%rd23, %r3, 4;
	add.s64 	%rd3, %rd1, %rd23;
	setp.ge.s32 	%p1, %r131, %r46;
	mov.f32 	%f125, 0fFF800000;
	@%p1 bra 	$L__BB1_6;
	add.s32 	%r48, %r131, %r2;
	max.u32 	%r49, %r46, %r48;
	setp.lt.u32 	%p2, %r48, %r46;
	selp.u32 	%r50, 1, 0, %p2;
	add.s32 	%r51, %r48, %r50;
	sub.s32 	%r52, %r49, %r51;
	div.u32 	%r53, %r52, %r2;
	add.s32 	%r4, %r53, %r50;
	and.b32  	%r54, %r4, 3;
	setp.eq.s32 	%p3, %r54, 3;
	mov.f32 	%f125, 0fFF800000;
	mov.u32 	%r117, %r131;
	@%p3 bra 	$L__BB1_4;
	mul.wide.u32 	%rd25, %r131, 4;
	add.s64 	%rd26, %rd23, %rd25;
	add.s64 	%rd83, %rd1, %rd26;
	mul.wide.u32 	%rd5, %r2, 4;
	add.s32 	%r55, %r4, 1;
	and.b32  	%r56, %r55, 3;
	neg.s32 	%r115, %r56;
	mov.f32 	%f125, 0fFF800000;
	mov.u32 	%r117, %r131;
$L__BB1_3:
	.pragma "nounroll";
	ld.global.f32 	%f21, [%rd83];
	max.f32 	%f125, %f125, %f21;
	add.s32 	%r117, %r117, %r2;
	add.s64 	%rd83, %rd83, %rd5;
	add.s32 	%r115, %r115, 1;
	setp.ne.s32 	%p4, %r115, 0;
	@%p4 bra 	$L__BB1_3;
$L__BB1_4:
	setp.lt.u32 	%p5, %r4, 3;
	@%p5 bra 	$L__BB1_6;
$L__BB1_5:
	mul.wide.u32 	%rd27, %r117, 4;
	add.s64 	%rd28, %rd3, %rd27;
	ld.global.f32 	%f22, [%rd28];
	max.f32 	%f23, %f125, %f22;
	add.s32 	%r57, %r117, %r2;
	mul.wide.u32 	%rd29, %r57, 4;
	add.s64 	%rd30, %rd3, %rd29;
	ld.global.f32 	%f24, [%rd30];
	max.f32 	%f25, %f23, %f24;
	add.s32 	%r58, %r57, %r2;
	mul.wide.u32 	%rd31, %r58, 4;
	add.s64 	%rd32, %rd3, %rd31;
	ld.global.f32 	%f26, [%rd32];
	max.f32 	%f27, %f25, %f26;
	add.s32 	%r59, %r58, %r2;
	mul.wide.u32 	%rd33, %r59, 4;
	add.s64 	%rd34, %rd3, %rd33;
	ld.global.f32 	%f28, [%rd34];
	max.f32 	%f125, %f27, %f28;
	add.s32 	%r117, %r59, %r2;
	setp.lt.s32 	%p6, %r117, %r46;
	@%p6 bra 	$L__BB1_5;
$L__BB1_6:
	shl.b32 	%r60, %r131, 2;
	mov.u32 	%r61, shared;
	add.s32 	%r13, %r61, %r60;
	st.shared.f32 	[%r13], %f125;
	bar.sync 	0;
	setp.lt.u32 	%p7, %r2, 2;
	@%p7 bra 	$L__BB1_11;
	mov.u32 	%r119, %r2;
$L__BB1_8:
	shr.u32 	%r15, %r119, 1;
	bar.sync 	0;
	setp.ge.u32 	%p8, %r131, %r15;
	@%p8 bra 	$L__BB1_10;
	ld.shared.f32 	%f29, [%r13];
	shl.b32 	%r62, %r15, 2;
	add.s32 	%r63, %r13, %r62;
	ld.shared.f32 	%f30, [%r63];
	max.f32 	%f31, %f29, %f30;
	st.shared.f32 	[%r13], %f31;
$L__BB1_10:
	setp.gt.u32 	%p9, %r119, 3;
	mov.u32 	%r119, %r15;
	@%p9 bra 	$L__BB1_8;
$L__BB1_11:
	setp.ge.s32 	%p10, %r131, %r46;
	ld.shared.f32 	%f8, [shared];
	bar.sync 	0;
	@%p10 bra 	$L__BB1_18;
	add.s32 	%r64, %r131, %r2;
	max.s32 	%r65, %r46, %r64;
	setp.lt.s32 	%p11, %r64, %r46;
	selp.u32 	%r66, 1, 0, %p11;
	add.s32 	%r67, %r64, %r66;
	sub.s32 	%r68, %r65, %r67;
	div.u32 	%r69, %r68, %r2;
	add.s32 	%r16, %r69, %r66;
	and.b32  	%r70, %r16, 3;
	setp.eq.s32 	%p12, %r70, 3;
	mov.u32 	%r123, %r131;
	@%p12 bra 	$L__BB1_15;
	add.s32 	%r71, %r16, 1;
	and.b32  	%r72, %r71, 3;
	add.s32 	%r121, %r131, %r3;
	mul.wide.u32 	%rd36, %r131, 4;
	add.s64 	%rd37, %rd23, %rd36;
	add.s64 	%rd84, %rd1, %rd37;
	mul.wide.u32 	%rd9, %r2, 4;
	neg.s32 	%r120, %r72;
	mad.lo.s32 	%r123, %r2, %r72, %r131;
$L__BB1_14:
	.pragma "nounroll";
	mul.wide.s32 	%rd38, %r121, 4;
	add.s64 	%rd39, %rd2, %rd38;
	ld.global.f32 	%f32, [%rd84];
	sub.f32 	%f33, %f32, %f8;
	fma.rn.f32 	%f34, %f33, 0f3BBB989D, 0f3F000000;
	cvt.sat.f32.f32 	%f35, %f34;
	mov.f32 	%f36, 0f4B400001;
	mov.f32 	%f37, 0f437C0000;
	fma.rm.f32 	%f38, %f35, %f37, %f36;
	add.f32 	%f39, %f38, 0fCB40007F;
	neg.f32 	%f40, %f39;
	fma.rn.f32 	%f41, %f33, 0f3FB8AA3B, %f40;
	fma.rn.f32 	%f42, %f33, 0f32A57060, %f41;
	mov.b32 	%r73, %f38;
	shl.b32 	%r74, %r73, 23;
	mov.b32 	%f43, %r74;
	ex2.approx.ftz.f32 	%f44, %f42;
	mul.f32 	%f45, %f44, %f43;
	st.global.f32 	[%rd39], %f45;
	add.s32 	%r121, %r121, %r2;
	add.s64 	%rd84, %rd84, %rd9;
	add.s32 	%r120, %r120, 1;
	setp.ne.s32 	%p13, %r120, 0;
	@%p13 bra 	$L__BB1_14;
$L__BB1_15:
	setp.lt.u32 	%p14, %r16, 3;
	@%p14 bra 	$L__BB1_18;
	shl.b32 	%r81, %r2, 2;
	cvt.u64.u32 	%rd46, %r81;
$L__BB1_17:
	mul.wide.u32 	%rd40, %r123, 4;
	add.s64 	%rd41, %rd3, %rd40;
	ld.global.f32 	%f46, [%rd41];
	sub.f32 	%f47, %f46, %f8;
	fma.rn.f32 	%f48, %f47, 0f3BBB989D, 0f3F000000;
	cvt.sat.f32.f32 	%f49, %f48;
	mov.f32 	%f50, 0f4B400001;
	mov.f32 	%f51, 0f437C0000;
	fma.rm.f32 	%f52, %f49, %f51, %f50;
	add.f32 	%f53, %f52, 0fCB40007F;
	neg.f32 	%f54, %f53;
	fma.rn.f32 	%f55, %f47, 0f3FB8AA3B, %f54;
	fma.rn.f32 	%f56, %f47, 0f32A57060, %f55;
	mov.b32 	%r75, %f52;
	shl.b32 	%r76, %r75, 23;
	mov.b32 	%f57, %r76;
	ex2.approx.ftz.f32 	%f58, %f56;
	mul.f32 	%f59, %f58, %f57;
	add.s32 	%r77, %r123, %r3;
	mul.wide.s32 	%rd42, %r77, 4;
	add.s64 	%rd43, %rd2, %rd42;
	st.global.f32 	[%rd43], %f59;
	add.s32 	%r78, %r123, %r2;
	mul.wide.u32 	%rd44, %r78, 4;
	add.s64 	%rd45, %rd3, %rd44;
	ld.global.f32 	%f60, [%rd45];
	sub.f32 	%f61, %f60, %f8;
	fma.rn.f32 	%f62, %f61, 0f3BBB989D, 0f3F000000;
	cvt.sat.f32.f32 	%f63, %f62;
	fma.rm.f32 	%f64, %f63, %f51, %f50;
	add.f32 	%f65, %f64, 0fCB40007F;
	neg.f32 	%f66, %f65;
	fma.rn.f32 	%f67, %f61, 0f3FB8AA3B, %f66;
	fma.rn.f32 	%f68, %f61, 0f32A57060, %f67;
	mov.b32 	%r79, %f64;
	shl.b32 	%r80, %r79, 23;
	mov.b32 	%f69, %r80;
	ex2.approx.ftz.f32 	%f70, %f68;
	mul.f32 	%f71, %f70, %f69;
	add.s64 	%rd47, %rd43, %rd46;
	st.global.f32 	[%rd47], %f71;
	add.s32 	%r82, %r78, %r2;
	mul.wide.u32 	%rd48, %r82, 4;
	add.s64 	%rd49, %rd3, %rd48;
	ld.global.f32 	%f72, [%rd49];
	sub.f32 	%f73, %f72, %f8;
	fma.rn.f32 	%f74, %f73, 0f3BBB989D, 0f3F000000;
	cvt.sat.f32.f32 	%f75, %f74;
	fma.rm.f32 	%f76, %f75, %f51, %f50;
	add.f32 	%f77, %f76, 0fCB40007F;
	neg.f32 	%f78, %f77;
	fma.rn.f32 	%f79, %f73, 0f3FB8AA3B, %f78;
	fma.rn.f32 	%f80, %f73, 0f32A57060, %f79;
	mov.b32 	%r83, %f76;
	shl.b32 	%r84, %r83, 23;
	mov.b32 	%f81, %r84;
	ex2.approx.ftz.f32 	%f82, %f80;
	mul.f32 	%f83, %f82, %f81;
	add.s64 	%rd50, %rd47, %rd46;
	st.global.f32 	[%rd50], %f83;
	add.s32 	%r85, %r82, %r2;
	mul.wide.u32 	%rd51, %r85, 4;
	add.s64 	%rd52, %rd3, %rd51;
	ld.global.f32 	%f84, [%rd52];
	sub.f32 	%f85, %f84, %f8;
	fma.rn.f32 	%f86, %f85, 0f3BBB989D, 0f3F000000;
	cvt.sat.f32.f32 	%f87, %f86;
	fma.rm.f32 	%f88, %f87, %f51, %f50;
	add.f32 	%f89, %f88, 0fCB40007F;
	neg.f32 	%f90, %f89;
	fma.rn.f32 	%f91, %f85, 0f3FB8AA3B, %f90;
	fma.rn.f32 	%f92, %f85, 0f32A57060, %f91;
	mov.b32 	%r86, %f88;
	shl.b32 	%r87, %r86, 23;
	mov.b32 	%f93, %r87;
	ex2.approx.ftz.f32 	%f94, %f92;
	mul.f32 	%f95, %f94, %f93;
	add.s64 	%rd53, %rd50, %rd46;
	st.global.f32 	[%rd53], %f95;
	add.s32 	%r123, %r85, %r2;
	setp.lt.s32 	%p15, %r123, %r46;
	@%p15 bra 	$L__BB1_17;
$L__BB1_18:
	setp.ge.s32 	%p16, %r131, %r46;
	bar.sync 	0;
	add.s64 	%rd12, %rd2, %rd23;
	mov.f32 	%f130, 0f00000000;
	@%p16 bra 	$L__BB1_24;
	add.s32 	%r88, %r131, %r2;
	max.s32 	%r89, %r46, %r88;
	setp.lt.s32 	%p17, %r88, %r46;
	selp.u32 	%r90, 1, 0, %p17;
	add.s32 	%r91, %r88, %r90;
	sub.s32 	%r92, %r89, %r91;
	div.u32 	%r93, %r92, %r2;
	add.s32 	%r27, %r93, %r90;
	and.b32  	%r94, %r27, 3;
	setp.eq.s32 	%p18, %r94, 3;
	mov.f32 	%f130, 0f00000000;
	mov.u32 	%r126, %r131;
	@%p18 bra 	$L__BB1_22;
	mul.wide.u32 	%rd56, %r131, 4;
	add.s64 	%rd57, %rd23, %rd56;
	add.s64 	%rd85, %rd2, %rd57;
	mul.wide.u32 	%rd14, %r2, 4;
	add.s32 	%r95, %r27, 1;
	and.b32  	%r96, %r95, 3;
	neg.s32 	%r124, %r96;
	mov.f32 	%f130, 0f00000000;
	mov.u32 	%r126, %r131;
$L__BB1_21:
	.pragma "nounroll";
	ld.global.f32 	%f100, [%rd85];
	add.f32 	%f130, %f130, %f100;
	add.s32 	%r126, %r126, %r2;
	add.s64 	%rd85, %rd85, %rd14;
	add.s32 	%r124, %r124, 1;
	setp.ne.s32 	%p19, %r124, 0;
	@%p19 bra 	$L__BB1_21;
$L__BB1_22:
	setp.lt.u32 	%p20, %r27, 3;
	@%p20 bra 	$L__BB1_24;
$L__BB1_23:
	mul.wide.u32 	%rd58, %r126, 4;
	add.s64 	%rd59, %rd12, %rd58;
	ld.global.f32 	%f101, [%rd59];
	add.f32 	%f102, %f130, %f101;
	add.s32 	%r97, %r126, %r2;
	mul.wide.u32 	%rd60, %r97, 4;
	add.s64 	%rd61, %rd12, %rd60;
	ld.global.f32 	%f103, [%rd61];
	add.f32 	%f104, %f102, %f103;
	add.s32 	%r98, %r97, %r2;
	mul.wide.u32 	%rd62, %r98, 4;
	add.s64 	%rd63, %rd12, %rd62;
	ld.global.f32 	%f105, [%rd63];
	add.f32 	%f106, %f104, %f105;
	add.s32 	%r99, %r98, %r2;
	mul.wide.u32 	%rd64, %r99, 4;
	add.s64 	%rd65, %rd12, %rd64;
	ld.global.f32 	%f107, [%rd65];
	add.f32 	%f130, %f106, %f107;
	add.s32 	%r126, %r99, %r2;
	setp.lt.s32 	%p21, %r126, %r46;
	@%p21 bra 	$L__BB1_23;
$L__BB1_24:
	setp.lt.u32 	%p22, %r2, 2;
	st.shared.f32 	[%r13], %f130;
	bar.sync 	0;
	@%p22 bra 	$L__BB1_29;
	mov.u32 	%r128, %r2;
$L__BB1_26:
	shr.u32 	%r37, %r128, 1;
	bar.sync 	0;
	setp.ge.u32 	%p23, %r131, %r37;
	@%p23 bra 	$L__BB1_28;
	shl.b32 	%r100, %r37, 2;
	add.s32 	%r101, %r13, %r100;
	ld.shared.f32 	%f108, [%r101];
	ld.shared.f32 	%f109, [%r13];
	add.f32 	%f110, %f108, %f109;
	st.shared.f32 	[%r13], %f110;
$L__BB1_28:
	setp.gt.u32 	%p24, %r128, 3;
	mov.u32 	%r128, %r37;
	@%p24 bra 	$L__BB1_26;
$L__BB1_29:
	setp.ge.s32 	%p25, %r131, %r46;
	bar.sync 	0;
	ld.shared.f32 	%f16, [shared];
	@%p25 bra 	$L__BB1_36;
	add.s32 	%r102, %r131, %r2;
	max.s32 	%r103, %r46, %r102;
	setp.lt.s32 	%p26, %r102, %r46;
	selp.u32 	%r104, 1, 0, %p26;
	add.s32 	%r105, %r102, %r104;
	sub.s32 	%r106, %r103, %r105;
	div.u32 	%r107, %r106, %r2;
	add.s32 	%r38, %r107, %r104;
	and.b32  	%r108, %r38, 3;
	setp.eq.s32 	%p27, %r108, 3;
	@%p27 bra 	$L__BB1_33;
	add.s32 	%r109, %r38, 1;
	and.b32  	%r110, %r109, 3;
	mul.wide.u32 	%rd67, %r131, 4;
	add.s64 	%rd68, %rd23, %rd67;
	add.s64 	%rd86, %rd2, %rd68;
	mul.wide.u32 	%rd18, %r2, 4;
	neg.s32 	%r129, %r110;
	mad.lo.s32 	%r131, %r2, %r110, %r131;
$L__BB1_32:
	.pragma "nounroll";
	ld.global.f32 	%f111, [%rd86];
	div.rn.f32 	%f112, %f111, %f16;
	st.global.f32 	[%rd86], %f112;
	add.s64 	%rd86, %rd86, %rd18;
	add.s32 	%r129, %r129, 1;
	setp.ne.s32 	%p28, %r129, 0;
	@%p28 bra 	$L__BB1_32;
$L__BB1_33:
	setp.lt.u32 	%p29, %r38, 3;
	@%p29 bra 	$L__BB1_36;
	shl.b32 	%r112, %r2, 2;
	cvt.u64.u32 	%rd75, %r112;
$L__BB1_35:
	mul.wide.u32 	%rd69, %r131, 4;
	add.s64 	%rd70, %rd12, %rd69;
	ld.global.f32 	%f113, [%rd70];
	div.rn.f32 	%f114, %f113, %f16;
	mul.wide.s32 	%rd71, %r131, 4;
	add.s64 	%rd72, %rd12, %rd71;
	st.global.f32 	[%rd72], %f114;
	add.s32 	%r111, %r131, %r2;
	mul.wide.u32 	%rd73, %r111, 4;
	add.s64 	%rd74, %rd12, %rd73;
	ld.global.f32 	%f115, [%rd74];
	div.rn.f32 	%f116, %f115, %f16;
	add.s64 	%rd76, %rd72, %rd75;
	st.global.f32 	[%rd76], %f116;
	add.s32 	%r113, %r111, %r2;
	mul.wide.u32 	%rd77, %r113, 4;
	add.s64 	%rd78, %rd12, %rd77;
	ld.global.f32 	%f117, [%rd78];
	div.rn.f32 	%f118, %f117, %f16;
	add.s64 	%rd79, %rd76, %rd75;
	st.global.f32 	[%rd79], %f118;
	add.s32 	%r114, %r113, %r2;
	mul.wide.u32 	%rd80, %r114, 4;
	add.s64 	%rd81, %rd12, %rd80;
	ld.global.f32 	%f119, [%rd81];
	div.rn.f32 	%f120, %f119, %f16;
	add.s64 	%rd82, %rd79, %rd75;
	st.global.f32 	[%rd82], %f120;
	add.s32 	%r131, %r114, %r2;
	setp.lt.s32 	%p30, %r131, %r46;
	@%p30 bra 	$L__BB1_35;
$L__BB1_36:
	ret;

}
	// .globl	_Z23softmax_forward_kernel3PfS_ii
.visible .entry _Z23softmax_forward_kernel3PfS_ii(
	.param .u64 .ptr .align 1 _Z23softmax_forward_kernel3PfS_ii_param_0,
	.param .u64 .ptr .align 1 _Z23softmax_forward_kernel3PfS_ii_param_1,
	.param .u32 _Z23softmax_forward_kernel3PfS_ii_param_2,
	.param .u32 _Z23softmax_forward_kernel3PfS_ii_param_3
)
{
	.reg .pred 	%p<21>;
	.reg .b32 	%r<48>;
	.reg .b32 	%f<55>;
	.reg .b64 	%rd<19>;

	ld.param.u64 	%rd4, [_Z23softmax_forward_kernel3PfS_ii_param_0];
	ld.param.u64 	%rd5, [_Z23softmax_forward_kernel3PfS_ii_param_1];
	ld.param.u32 	%r17, [_Z23softmax_forward_kernel3PfS_ii_param_3];
	cvta.to.global.u64 	%rd6, %rd5;
	cvta.to.global.u64 	%rd1, %rd4;
	mov.u32 	%r18, %ctaid.x;
	mov.u32 	%r47, %tid.x;
	mul.lo.s32 	%r2, %r17, %r18;
	mul.wide.s32 	%rd7, %r2, 4;
	add.s64 	%rd2, %rd6, %rd7;
	setp.ge.s32 	%p1, %r47, %r17;
	mov.f32 	%f52, 0fFF800000;
	@%p1 bra 	$L__BB2_3;
	mov.f32 	%f52, 0fFF800000;
	mov.u32 	%r3, %ntid.x;
	mov.u32 	%r44, %r47;
$L__BB2_2:
	mul.wide.s32 	%rd8, %r44, 4;
	add.s64 	%rd9, %rd2, %rd8;
	ld.global.f32 	%f11, [%rd9];
	max.f32 	%f52, %f52, %f11;
	add.s32 	%r44, %r44, %r3;
	setp.lt.s32 	%p2, %r44, %r17;
	@%p2 bra 	$L__BB2_2;
$L__BB2_3:
	setp.ge.s32 	%p3, %r47, %r17;
	mov.b32 	%r19, %f52;
	shfl.sync.down.b32	%r20|%p4, %r19, 16, 31, -1;
	mov.b32 	%f12, %r20;
	max.f32 	%f13, %f52, %f12;
	mov.b32 	%r21, %f13;
	shfl.sync.down.b32	%r22|%p5, %r21, 8, 31, -1;
	mov.b32 	%f14, %r22;
	max.f32 	%f15, %f13, %f14;
	mov.b32 	%r23, %f15;
	shfl.sync.down.b32	%r24|%p6, %r23, 4, 31, -1;
	mov.b32 	%f16, %r24;
	max.f32 	%f17, %f15, %f16;
	mov.b32 	%r25, %f17;
	shfl.sync.down.b32	%r26|%p7, %r25, 2, 31, -1;
	mov.b32 	%f18, %r26;
	max.f32 	%f19, %f17, %f18;
	mov.b32 	%r27, %f19;
	shfl.sync.down.b32	%r28|%p8, %r27, 1, 31, -1;
	mov.b32 	%f20, %r28;
	max.f32 	%f21, %f19, %f20;
	mov.b32 	%r29, %f21;
	shfl.sync.idx.b32	%r6|%p9, %r29, 0, 31, -1;
	@%p3 bra 	$L__BB2_6;
	mov.u32 	%r7, %ntid.x;
	mov.b32 	%f4, %r6;
	mov.u32 	%r45, %r47;
$L__BB2_5:
	mul.wide.s32 	%rd10, %r45, 4;
	add.s64 	%rd11, %rd2, %rd10;
	ld.global.f32 	%f22, [%rd11];
	sub.f32 	%f23, %f22, %f4;
	fma.rn.f32 	%f24, %f23, 0f3BBB989D, 0f3F000000;
	cvt.sat.f32.f32 	%f25, %f24;
	mov.f32 	%f26, 0f4B400001;
	mov.f32 	%f27, 0f437C0000;
	fma.rm.f32 	%f28, %f25, %f27, %f26;
	add.f32 	%f29, %f28, 0fCB40007F;
	neg.f32 	%f30, %f29;
	fma.rn.f32 	%f31, %f23, 0f3FB8AA3B, %f30;
	fma.rn.f32 	%f32, %f23, 0f32A57060, %f31;
	mov.b32 	%r30, %f28;
	shl.b32 	%r31, %r30, 23;
	mov.b32 	%f33, %r31;
	ex2.approx.ftz.f32 	%f34, %f32;
	mul.f32 	%f35, %f34, %f33;
	add.s32 	%r32, %r45, %r2;
	mul.wide.s32 	%rd12, %r32, 4;
	add.s64 	%rd13, %rd1, %rd12;
	st.global.f32 	[%rd13], %f35;
	add.s32 	%r45, %r45, %r7;
	setp.lt.s32 	%p10, %r45, %r17;
	@%p10 bra 	$L__BB2_5;
$L__BB2_6:
	setp.ge.s32 	%p11, %r47, %r17;
	add.s64 	%rd3, %rd1, %rd7;
	mov.f32 	%f54, 0f00000000;
	@%p11 bra 	$L__BB2_9;
	mov.f32 	%f54, 0f00000000;
	mov.u32 	%r10, %ntid.x;
	mov.u32 	%r46, %r47;
$L__BB2_8:
	mul.wide.s32 	%rd15, %r46, 4;
	add.s64 	%rd16, %rd3, %rd15;
	ld.global.f32 	%f38, [%rd16];
	add.f32 	%f54, %f54, %f38;
	add.s32 	%r46, %r46, %r10;
	setp.lt.s32 	%p12, %r46, %r17;
	@%p12 bra 	$L__BB2_8;
$L__BB2_9:
	setp.ge.s32 	%p13, %r47, %r17;
	mov.b32 	%r33, %f54;
	shfl.sync.down.b32	%r34|%p14, %r33, 16, 31, -1;
	mov.b32 	%f39, %r34;
	add.f32 	%f40, %f54, %f39;
	mov.b32 	%r35, %f40;
	shfl.sync.down.b32	%r36|%p15, %r35, 8, 31, -1;
	mov.b32 	%f41, %r36;
	add.f32 	%f42, %f40, %f41;
	mov.b32 	%r37, %f42;
	shfl.sync.down.b32	%r38|%p16, %r37, 4, 31, -1;
	mov.b32 	%f43, %r38;
	add.f32 	%f44, %f42, %f43;
	mov.b32 	%r39, %f44;
	shfl.sync.down.b32	%r40|%p17, %r39, 2, 31, -1;
	mov.b32 	%f45, %r40;
	add.f32 	%f46, %f44, %f45;
	mov.b32 	%r41, %f46;
	shfl.sync.down.b32	%r42|%p18, %r41, 1, 31, -1;
	mov.b32 	%f47, %r42;
	add.f32 	%f48, %f46, %f47;
	mov.b32 	%r43, %f48;
	shfl.sync.idx.b32	%r13|%p19, %r43, 0, 31, -1;
	@%p13 bra 	$L__BB2_12;
	mov.u32 	%r14, %ntid.x;
	mov.b32 	%f8, %r13;
$L__BB2_11:
	mul.wide.s32 	%rd17, %r47, 4;
	add.s64 	%rd18, %rd3, %rd17;
	ld.global.f32 	%f49, [%rd18];
	div.rn.f32 	%f50, %f49, %f8;
	st.global.f32 	[%rd18], %f50;
	add.s32 	%r47, %r47, %r14;
	setp.lt.s32 	%p20, %r47, %r17;
	@%p20 bra 	$L__BB2_11;
$L__BB2_12:
	ret;

}
	// .globl	_Z23softmax_forward_kernel4PfS_ii
.visible .entry _Z23softmax_forward_kernel4PfS_ii(
	.param .u64 .ptr .align 1 _Z23softmax_forward_kernel4PfS_ii_param_0,
	.param .u64 .ptr .align 1 _Z23softmax_forward_kernel4PfS_ii_param_1,
	.param .u32 _Z23softmax_forward_kernel4PfS_ii_param_2,
	.param .u32 _Z23softmax_forward_kernel4PfS_ii_param_3
)
{
	.reg .pred 	%p<41>;
	.reg .b32 	%r<144>;
	.reg .b32 	%f<215>;
	.reg .b64 	%rd<19>;

	ld.param.u64 	%rd4, [_Z23softmax_forward_kernel4PfS_ii_param_0];
	ld.param.u64 	%rd5, [_Z23softmax_forward_kernel4PfS_ii_param_1];
	ld.param.u32 	%r63, [_Z23softmax_forward_kernel4PfS_ii_param_3];
	cvta.to.global.u64 	%rd6, %rd5;
	cvta.to.global.u64 	%rd1, %rd4;
	mov.u32 	%r64, %ctaid.x;
	mov.u32 	%r143, %tid.x;
	shr.u32 	%r2, %r143, 5;
	and.b32  	%r3, %r143, 31;
	mov.u32 	%r4, %ntid.x;
	shr.u32 	%r5, %r4, 5;
	mul.lo.s32 	%r6, %r63, %r64;
	mul.wide.s32 	%rd7, %r6, 4;
	add.s64 	%rd2, %rd6, %rd7;
	setp.ge.s32 	%p1, %r143, %r63;
	mov.f32 	%f194, 0fFF800000;
	@%p1 bra 	$L__BB3_3;
	mov.f32 	%f194, 0fFF800000;
	mov.u32 	%r124, %r143;
$L__BB3_2:
	mul.wide.s32 	%rd8, %r124, 4;
	add.s64 	%rd9, %rd2, %rd8;
	ld.global.f32 	%f41, [%rd9];
	max.f32 	%f194, %f194, %f41;
	add.s32 	%r124, %r124, %r4;
	setp.lt.s32 	%p2, %r124, %r63;
	@%p2 bra 	$L__BB3_2;
$L__BB3_3:
	mov.b32 	%r65, %f194;
	shfl.sync.down.b32	%r66|%p3, %r65, 16, 31, -1;
	mov.b32 	%f42, %r66;
	max.f32 	%f43, %f194, %f42;
	mov.b32 	%r67, %f43;
	shfl.sync.down.b32	%r68|%p4, %r67, 8, 31, -1;
	mov.b32 	%f44, %r68;
	max.f32 	%f45, %f43, %f44;
	mov.b32 	%r69, %f45;
	shfl.sync.down.b32	%r70|%p5, %r69, 4, 31, -1;
	mov.b32 	%f46, %r70;
	max.f32 	%f47, %f45, %f46;
	mov.b32 	%r71, %f47;
	shfl.sync.down.b32	%r72|%p6, %r71, 2, 31, -1;
	mov.b32 	%f48, %r72;
	max.f32 	%f49, %f47, %f48;
	mov.b32 	%r73, %f49;
	shfl.sync.down.b32	%r74|%p7, %r73, 1, 31, -1;
	mov.b32 	%f50, %r74;
	max.f32 	%f4, %f49, %f50;
	setp.ne.s32 	%p8, %r3, 0;
	@%p8 bra 	$L__BB3_5;
	shl.b32 	%r75, %r2, 2;
	mov.u32 	%r76, shared;
	add.s32 	%r77, %r76, %r75;
	st.shared.f32 	[%r77], %f4;
$L__BB3_5:
	bar.sync 	0;
	setp.ne.s32 	%p9, %r143, 0;
	@%p9 bra 	$L__BB3_21;
	ld.shared.f32 	%f203, [shared];
	setp.lt.u32 	%p10, %r4, 64;
	@%p10 bra 	$L__BB3_20;
	add.s32 	%r9, %r5, -1;
	add.s32 	%r79, %r5, -2;
	and.b32  	%r10, %r9, 15;
	setp.lt.u32 	%p11, %r79, 15;
	mov.b32 	%r129, 1;
	@%p11 bra 	$L__BB3_11;
	mov.u32 	%r82, shared;
	add.s32 	%r125, %r82, 32;
	and.b32  	%r83, %r9, -16;
	neg.s32 	%r127, %r83;
	mov.b32 	%r126, 0;
$L__BB3_9:
	.pragma "nounroll";
	ld.shared.f32 	%f52, [%r125+-28];
	max.f32 	%f53, %f203, %f52;
	ld.shared.v2.f32 	{%f54, %f55}, [%r125+-24];
	max.f32 	%f56, %f53, %f54;
	max.f32 	%f57, %f56, %f55;
	ld.shared.v4.f32 	{%f58, %f59, %f60, %f61}, [%r125+-16];
	max.f32 	%f62, %f57, %f58;
	max.f32 	%f63, %f62, %f59;
	max.f32 	%f64, %f63, %f60;
	max.f32 	%f65, %f64, %f61;
	ld.shared.v4.f32 	{%f66, %f67, %f68, %f69}, [%r125];
	max.f32 	%f70, %f65, %f66;
	max.f32 	%f71, %f70, %f67;
	max.f32 	%f72, %f71, %f68;
	max.f32 	%f73, %f72, %f69;
	ld.shared.v4.f32 	{%f74, %f75, %f76, %f77}, [%r125+16];
	max.f32 	%f78, %f73, %f74;
	max.f32 	%f79, %f78, %f75;
	max.f32 	%f80, %f79, %f76;
	max.f32 	%f81, %f80, %f77;
	ld.shared.f32 	%f82, [%r125+32];
	max.f32 	%f203, %f81, %f82;
	add.s32 	%r127, %r127, 16;
	add.s32 	%r126, %r126, 16;
	add.s32 	%r125, %r125, 64;
	setp.ne.s32 	%p12, %r127, 0;
	@%p12 bra 	$L__BB3_9;
	add.s32 	%r129, %r126, 1;
$L__BB3_11:
	setp.eq.s32 	%p13, %r10, 0;
	@%p13 bra 	$L__BB3_20;
	and.b32  	%r20, %r9, 7;
	setp.lt.u32 	%p14, %r10, 8;
	@%p14 bra 	$L__BB3_14;
	shl.b32 	%r84, %r129, 2;
	mov.u32 	%r85, shared;
	add.s32 	%r86, %r85, %r84;
	ld.shared.f32 	%f84, [%r86];
	max.f32 	%f85, %f203, %f84;
	ld.shared.f32 	%f86, [%r86+4];
	max.f32 	%f87, %f85, %f86;
	ld.shared.f32 	%f88, [%r86+8];
	max.f32 	%f89, %f87, %f88;
	ld.shared.f32 	%f90, [%r86+12];
	max.f32 	%f91, %f89, %f90;
	ld.shared.f32 	%f92, [%r86+16];
	max.f32 	%f93, %f91, %f92;
	ld.shared.f32 	%f94, [%r86+20];
	max.f32 	%f95, %f93, %f94;
	ld.shared.f32 	%f96, [%r86+24];
	max.f32 	%f97, %f95, %f96;
	ld.shared.f32 	%f98, [%r86+28];
	max.f32 	%f203, %f97, %f98;
	add.s32 	%r129, %r129, 8;
$L__BB3_14:
	setp.eq.s32 	%p15, %r20, 0;
	@%p15 bra 	$L__BB3_20;
	and.b32  	%r23, %r9, 3;
	setp.lt.u32 	%p16, %r20, 4;
	@%p16 bra 	$L__BB3_17;
	shl.b32 	%r87, %r129, 2;
	mov.u32 	%r88, shared;
	add.s32 	%r89, %r88, %r87;
	ld.shared.f32 	%f100, [%r89];
	max.f32 	%f101, %f203, %f100;
	ld.shared.f32 	%f102, [%r89+4];
	max.f32 	%f103, %f101, %f102;
	ld.shared.f32 	%f104, [%r89+8];
	max.f32 	%f105, %f103, %f104;
	ld.shared.f32 	%f106, [%r89+12];
	max.f32 	%f203, %f105, %f106;
	add.s32 	%r129, %r129, 4;
$L__BB3_17:
	setp.eq.s32 	%p17, %r23, 0;
	@%p17 bra 	$L__BB3_20;
	shl.b32 	%r90, %r129, 2;
	mov.u32 	%r91, shared;
	add.s32 	%r132, %r91, %r90;
	neg.s32 	%r131, %r23;
$L__BB3_19:
	.pragma "nounroll";
	ld.shared.f32 	%f107, [%r132];
	max.f32 	%f203, %f203, %f107;
	add.s32 	%r132, %r132, 4;
	add.s32 	%r131, %r131, 1;
	setp.ne.s32 	%p18, %r131, 0;
	@%p18 bra 	$L__BB3_19;
$L__BB3_20:
	st.shared.f32 	[shared], %f203;
$L__BB3_21:
	setp.ge.s32 	%p19, %r143, %r63;
	bar.sync 	0;
	@%p19 bra 	$L__BB3_24;
	ld.shared.f32 	%f19, [shared];
	mov.u32 	%r133, %r143;
$L__BB3_23:
	mul.wide.s32 	%rd10, %r133, 4;
	add.s64 	%rd11, %rd2, %rd10;
	ld.global.f32 	%f108, [%rd11];
	sub.f32 	%f109, %f108, %f19;
	fma.rn.f32 	%f110, %f109, 0f3BBB989D, 0f3F000000;
	cvt.sat.f32.f32 	%f111, %f110;
	mov.f32 	%f112, 0f4B400001;
	mov.f32 	%f113, 0f437C0000;
	fma.rm.f32 	%f114, %f111, %f113, %f112;
	add.f32 	%f115, %f114, 0fCB40007F;
	neg.f32 	%f116, %f115;
	fma.rn.f32 	%f117, %f109, 0f3FB8AA3B, %f116;
	fma.rn.f32 	%f118, %f109, 0f32A57060, %f117;
	mov.b32 	%r92, %f114;
	shl.b32 	%r93, %r92, 23;
	mov.b32 	%f119, %r93;
	ex2.approx.ftz.f32 	%f120, %f118;
	mul.f32 	%f121, %f120, %f119;
	add.s32 	%r94, %r133, %r6;
	mul.wide.s32 	%rd12, %r94, 4;
	add.s64 	%rd13, %rd1, %rd12;
	st.global.f32 	[%rd13], %f121;
	add.s32 	%r133, %r133, %r4;
	setp.lt.s32 	%p20, %r133, %r63;
	@%p20 bra 	$L__BB3_23;
$L__BB3_24:
	setp.ge.s32 	%p21, %r143, %r63;
	add.s64 	%rd3, %rd1, %rd7;
	mov.f32 	%f205, 0f00000000;
	@%p21 bra 	$L__BB3_27;
	mov.f32 	%f205, 0f00000000;
	mov.u32 	%r134, %r143;
$L__BB3_26:
	mul.wide.s32 	%rd15, %r134, 4;
	add.s64 	%rd16, %rd3, %rd15;
	ld.global.f32 	%f124, [%rd16];
	add.f32 	%f205, %f205, %f124;
	add.s32 	%r134, %r134, %r4;
	setp.lt.s32 	%p22, %r134, %r63;
	@%p22 bra 	$L__BB3_26;
$L__BB3_27:
	shl.b32 	%r95, %r5, 2;
	mov.u32 	%r96, shared;
	add.s32 	%r36, %r96, %r95;
	setp.ne.s32 	%p23, %r3, 0;
	mov.b32 	%r97, %f205;
	shfl.sync.down.b32	%r98|%p24, %r97, 16, 31, -1;
	mov.b32 	%f125, %r98;
	add.f32 	%f126, %f205, %f125;
	mov.b32 	%r99, %f126;
	shfl.sync.down.b32	%r100|%p25, %r99, 8, 31, -1;
	mov.b32 	%f127, %r100;
	add.f32 	%f128, %f126, %f127;
	mov.b32 	%r101, %f128;
	shfl.sync.down.b32	%r102|%p26, %r101, 4, 31, -1;
	mov.b32 	%f129, %r102;
	add.f32 	%f130, %f128, %f129;
	mov.b32 	%r103, %f130;
	shfl.sync.down.b32	%r104|%p27, %r103, 2, 31, -1;
	mov.b32 	%f131, %r104;
	add.f32 	%f132, %f130, %f131;
	mov.b32 	%r105, %f132;
	shfl.sync.down.b32	%r106|%p28, %r105, 1, 31, -1;
	mov.b32 	%f133, %r106;
	add.f32 	%f23, %f132, %f133;
	@%p23 bra 	$L__BB3_29;
	shl.b32 	%r107, %r2, 2;
	add.s32 	%r108, %r36, %r107;
	st.shared.f32 	[%r108], %f23;
$L__BB3_29:
	setp.ne.s32 	%p29, %r143, 0;
	bar.sync 	0;
	@%p29 bra 	$L__BB3_45;
	ld.shared.f32 	%f214, [%r36];
	setp.lt.u32 	%p30, %r4, 64;
	@%p30 bra 	$L__BB3_44;
	add.s32 	%r37, %r5, -1;
	add.s32 	%r110, %r5, -2;
	and.b32  	%r38, %r37, 15;
	setp.lt.u32 	%p31, %r110, 15;
	mov.b32 	%r139, 1;
	@%p31 bra 	$L__BB3_35;
	and.b32  	%r112, %r37, -16;
	neg.s32 	%r137, %r112;
	add.s32 	%r115, %r95, %r96;
	add.s32 	%r135, %r115, 32;
	mov.b32 	%r136, 0;
$L__BB3_33:
	.pragma "nounroll";
	ld.shared.f32 	%f135, [%r135+-28];
	add.f32 	%f136, %f214, %f135;
	ld.shared.f32 	%f137, [%r135+-24];
	add.f32 	%f138, %f136, %f137;
	ld.shared.f32 	%f139, [%r135+-20];
	add.f32 	%f140, %f138, %f139;
	ld.shared.f32 	%f141, [%r135+-16];
	add.f32 	%f142, %f140, %f141;
	ld.shared.f32 	%f143, [%r135+-12];
	add.f32 	%f144, %f142, %f143;
	ld.shared.f32 	%f145, [%r135+-8];
	add.f32 	%f146, %f144, %f145;
	ld.shared.f32 	%f147, [%r135+-4];
	add.f32 	%f148, %f146, %f147;
	ld.shared.f32 	%f149, [%r135];
	add.f32 	%f150, %f148, %f149;
	ld.shared.f32 	%f151, [%r135+4];
	add.f32 	%f152, %f150, %f151;
	ld.shared.f32 	%f153, [%r135+8];
	add.f32 	%f154, %f152, %f153;
	ld.shared.f32 	%f155, [%r135+12];
	add.f32 	%f156, %f154, %f155;
	ld.shared.f32 	%f157, [%r135+16];
	add.f32 	%f158, %f156, %f157;
	ld.shared.f32 	%f159, [%r135+20];
	add.f32 	%f160, %f158, %f159;
	ld.shared.f32 	%f161, [%r135+24];
	add.f32 	%f162, %f160, %f161;
	ld.shared.f32 	%f163, [%r135+28];
	add.f32 	%f164, %f162, %f163;
	ld.shared.f32 	%f165, [%r135+32];
	add.f32 	%f214, %f164, %f165;
	add.s32 	%r137, %r137, 16;
	add.s32 	%r136, %r136, 16;
	add.s32 	%r135, %r135, 64;
	setp.ne.s32 	%p32, %r137, 0;
	@%p32 bra 	$L__BB3_33;
	add.s32 	%r139, %r136, 1;
$L__BB3_35:
	setp.eq.s32 	%p33, %r38, 0;
	@%p33 bra 	$L__BB3_44;
	and.b32  	%r49, %r37, 7;
	setp.lt.u32 	%p34, %r38, 8;
	@%p34 bra 	$L__BB3_38;
	shl.b32 	%r116, %r139, 2;
	add.s32 	%r117, %r36, %r116;
	ld.shared.f32 	%f167, [%r117];
	add.f32 	%f168, %f214, %f167;
	ld.shared.f32 	%f169, [%r117+4];
	add.f32 	%f170, %f168, %f169;
	ld.shared.f32 	%f171, [%r117+8];
	add.f32 	%f172, %f170, %f171;
	ld.shared.f32 	%f173, [%r117+12];
	add.f32 	%f174, %f172, %f173;
	ld.shared.f32 	%f175, [%r117+16];
	add.f32 	%f176, %f174, %f175;
	ld.shared.f32 	%f177, [%r117+20];
	add.f32 	%f178, %f176, %f177;
	ld.shared.f32 	%f179, [%r117+24];
	add.f32 	%f180, %f178, %f179;
	ld.shared.f32 	%f181, [%r117+28];
	add.f32 	%f214, %f180, %f181;
	add.s32 	%r139, %r139, 8;
$L__BB3_38:
	setp.eq.s32 	%p35, %r49, 0;
	@%p35 bra 	$L__BB3_44;
	and.b32  	%r52, %r37, 3;
	setp.lt.u32 	%p36, %r49, 4;
	@%p36 bra 	$L__BB3_41;
	shl.b32 	%r118, %r139, 2;
	add.s32 	%r119, %r36, %r118;
	ld.shared.f32 	%f183, [%r119];
	add.f32 	%f184, %f214, %f183;
	ld.shared.f32 	%f185, [%r119+4];
	add.f32 	%f186, %f184, %f185;
	ld.shared.f32 	%f187, [%r119+8];
	add.f32 	%f188, %f186, %f187;
	ld.shared.f32 	%f189, [%r119+12];
	add.f32 	%f214, %f188, %f189;
	add.s32 	%r139, %r139, 4;
$L__BB3_41:
	setp.eq.s32 	%p37, %r52, 0;
	@%p37 bra 	$L__BB3_44;
	shl.b32 	%r120, %r139, 2;
	add.s32 	%r122, %r120, %r95;
	add.s32 	%r142, %r96, %r122;
	neg.s32 	%r141, %r52;
$L__BB3_43:
	.pragma "nounroll";
	ld.shared.f32 	%f190, [%r142];
	add.f32 	%f214, %f214, %f190;
	add.s32 	%r142, %r142, 4;
	add.s32 	%r141, %r141, 1;
	setp.ne.s32 	%p38, %r141, 0;
	@%p38 bra 	$L__BB3_43;
$L__BB3_44:
	st.shared.f32 	[%r36], %f214;
$L__BB3_45:
	setp.ge.s32 	%p39, %r143, %r63;
	bar.sync 	0;
	@%p39 bra 	$L__BB3_48;
	ld.shared.f32 	%f38, [%r36];
$L__BB3_47:
	mul.wide.s32 	%rd17, %r143, 4;
	add.s64 	%rd18, %rd3, %rd17;
	ld.global.f32 	%f191, [%rd18];
	div.rn.f32 	%f192, %f191, %f38;
	st.global.f32 	[%rd18], %f192;
	add.s32 	%r143, %r143, %r4;
	setp.lt.s32 	%p40, %r143, %r63;
	@%p40 bra 	$L__BB3_47;
$L__BB3_48:
	ret;

}


// ===== COMPILED SASS (sm_100) =====

	.target	sm_100

	.elftype	@"ET_EXEC"


//--------------------- .note.nv.tkinfo           --------------------------
	.section	.note.nv.tkinfo,"",@"SHT_NOTE"
	.sectionflags	@"SHF_NOTE_NV_TKINFO"
	.tkinfo
        /*0018*/ 	.word	0x00000002
        /*0030*/ 	.string	""
        /*0030*/ 	.string	"ptxas"
        /*0030*/ 	.string	"Cuda compilation tools, release 13.0, V13.0.88"
        /*0030*/ 	.string	"Build cuda_13.0.r13.0/compiler.36424714_0"
        /*0030*/ 	.string	"-arch sm_100 -m 64 "



//--------------------- .note.nv.cuinfo           --------------------------
	.section	.note.nv.cuinfo,"",@"SHT_NOTE"
	.sectionflags	@"SHF_NOTE_NV_CUINFO"
        /*0018*/ 	.short	0x0002
        /*001a*/ 	.short	0x0064
        /*001c*/ 	.short	0x0082
	.zero		2


//--------------------- .nv.info                  --------------------------
	.section	.nv.info,"",@"SHT_CUDA_INFO"
	.align	4


	//----- nvinfo : EIATTR_REGCOUNT
	.align		4
        /*0000*/ 	.byte	0x04, 0x2f
        /*0002*/ 	.short	(.L_1 - .L_0)
	.align		4
.L_0:
        /*0004*/ 	.word	index@(_Z23softmax_forward_kernel1PfS_ii)
        /*0008*/ 	.word	0x00000020


	//----- nvinfo : EIATTR_FRAME_SIZE
	.align		4
.L_1:
        /*000c*/ 	.byte	0x04, 0x11
        /*000e*/ 	.short	(.L_3 - .L_2)
	.align		4
.L_2:
        /*0010*/ 	.word	index@($__internal_3_$__cuda_sm3x_div_rn_noftz_f32_slowpath)
        /*0014*/ 	.word	0x00000000


	//----- nvinfo : EIATTR_FRAME_SIZE
	.align		4
.L_3:
        /*0018*/ 	.byte	0x04, 0x11
        /*001a*/ 	.short	(.L_5 - .L_4)
	.align		4
.L_4:
        /*001c*/ 	.word	index@(_Z23softmax_forward_kernel1PfS_ii)
        /*0020*/ 	.word	0x00000000


	//----- nvinfo : EIATTR_REGCOUNT
	.align		4
.L_5:
        /*0024*/ 	.byte	0x04, 0x2f
        /*0026*/ 	.short	(.L_7 - .L_6)
	.align		4
.L_6:
        /*0028*/ 	.word	index@(_Z23softmax_forward_kernel2PfS_ii)
        /*002c*/ 	.word	0x0000001e


	//----- nvinfo : EIATTR_FRAME_SIZE
	.align		4
.L_7:
        /*0030*/ 	.byte	0x04, 0x11
        /*0032*/ 	.short	(.L_9 - .L_8)
	.align		4
.L_8:
        /*0034*/ 	.word	index@($__internal_2_$__cuda_sm3x_div_rn_noftz_f32_slowpath)
        /*0038*/ 	.word	0x00000000


	//----- nvinfo : EIATTR_FRAME_SIZE
	.align		4
.L_9:
        /*003c*/ 	.byte	0x04, 0x11
        /*003e*/ 	.short	(.L_11 - .L_10)
	.align		4
.L_10:
        /*0040*/ 	.word	index@(_Z23softmax_forward_kernel2PfS_ii)
        /*0044*/ 	.word	0x00000000


	//----- nvinfo : EIATTR_REGCOUNT
	.align		4
.L_11:
        /*0048*/ 	.byte	0x04, 0x2f
        /*004a*/ 	.short	(.L_13 - .L_12)
	.align		4
.L_12:
        /*004c*/ 	.word	index@(_Z23softmax_forward_kernel3PfS_ii)
        /*0050*/ 	.word	0x00000016


	//----- nvinfo : EIATTR_FRAME_SIZE
	.align		4
.L_13:
        /*0054*/ 	.byte	0x04, 0x11
        /*0056*/ 	.short	(.L_15 - .L_14)
	.align		4
.L_14:
        /*0058*/ 	.word	index@($__internal_1_$__cuda_sm3x_div_rn_noftz_f32_slowpath)
        /*005c*/ 	.word	0x00000000


	//----- nvinfo : EIATTR_FRAME_SIZE
	.align		4
.L_15:
        /*0060*/ 	.byte	0x04, 0x11
        /*0062*/ 	.short	(.L_17 - .L_16)
	.align		4
.L_16:
        /*0064*/ 	.word	index@(_Z23softmax_forward_kernel3PfS_ii)
        /*0068*/ 	.word	0x00000000


	//----- nvinfo : EIATTR_REGCOUNT
	.align		4
.L_17:
        /*006c*/ 	.byte	0x04, 0x2f
        /*006e*/ 	.short	(.L_19 - .L_18)
	.align		4
.L_18:
        /*0070*/ 	.word	index@(_Z23softmax_forward_kernel4PfS_ii)
        /*0074*/ 	.word	0x0000001e


	//----- nvinfo : EIATTR_FRAME_SIZE
	.align		4
.L_19:
        /*0078*/ 	.byte	0x04, 0x11
        /*007a*/ 	.short	(.L_21 - .L_20)
	.align		4
.L_20:
        /*007c*/ 	.word	index@($__internal_0_$__cuda_sm3x_div_rn_noftz_f32_slowpath)
        /*0080*/ 	.word	0x00000000


	//----- nvinfo : EIATTR_FRAME_SIZE
	.align		4
.L_21:
        /*0084*/ 	.byte	0x04, 0x11
        /*0086*/ 	.short	(.L_23 - .L_22)
	.align		4
.L_22:
        /*0088*/ 	.word	index@(_Z23softmax_forward_kernel4PfS_ii)
        /*008c*/ 	.word	0x00000000


	//----- nvinfo : EIATTR_MIN_STACK_SIZE
	.align		4
.L_23:
        /*0090*/ 	.byte	0x04, 0x12
        /*0092*/ 	.short	(.L_25 - .L_24)
	.align		4
.L_24:
        /*0094*/ 	.word	index@(_Z23softmax_forward_kernel4PfS_ii)
        /*0098*/ 	.word	0x00000000


	//----- nvinfo : EIATTR_MIN_STACK_SIZE
	.align		4
.L_25:
        /*009c*/ 	.byte	0x04, 0x12
        /*009e*/ 	.short	(.L_27 - .L_26)
	.align		4
.L_26:
        /*00a0*/ 	.word	index@(_Z23softmax_forward_kernel3PfS_ii)
        /*00a4*/ 	.word	0x00000000


	//----- nvinfo : EIATTR_MIN_STACK_SIZE
	.align		4
.L_27:
        /*00a8*/ 	.byte	0x04, 0x12
        /*00aa*/ 	.short	(.L_29 - .L_28)
	.align		4
.L_28:
        /*00ac*/ 	.word	index@(_Z23softmax_forward_kernel2PfS_ii)
        /*00b0*/ 	.word	0x00000000


	//----- nvinfo : EIATTR_MIN_STACK_SIZE
	.align		4
.L_29:
        /*00b4*/ 	.byte	0x04, 0x12
        /*00b6*/ 	.short	(.L_31 - .L_30)
	.align		4
.L_30:
        /*00b8*/ 	.word	index@(_Z23softmax_forward_kernel1PfS_ii)
        /*00bc*/ 	.word	0x00000000
.L_31:


//--------------------- .nv.compat                --------------------------
	.section	.nv.compat,"",@"SHT_CUDA_COMPAT_INFO"
	.align	4
        /*0000*/ 	.byte	0x02, 0x09, 0x00, 0x00, 0x02, 0x02, 0x01, 0x00, 0x02, 0x05, 0x05, 0x00, 0x03, 0x07, 0x01, 0x01
        /*0010*/ 	.byte	0x02, 0x03, 0x00, 0x00, 0x02, 0x06, 0x01, 0x00, 0x04, 0x0b, 0x08, 0x00, 0x01, 0x00, 0x00, 0x00
        /*0020*/ 	.byte	0x00, 0x00, 0x00, 0x00


//--------------------- .nv.info._Z23softmax_forward_kernel4PfS_ii --------------------------
	.section	.nv.info._Z23softmax_forward_kernel4PfS_ii,"",@"SHT_CUDA_INFO"
	.sectionflags	@""
	.align	4


	//----- nvinfo : EIATTR_CUDA_API_VERSION
	.align		4
        /*0000*/ 	.byte	0x04, 0x37
        /*0002*/ 	.short	(.L_33 - .L_32)
.L_32:
        /*0004*/ 	.word	0x00000082


	//----- nvinfo : EIATTR_KPARAM_INFO
	.align		4
.L_33:
        /*0008*/ 	.byte	0x04, 0x17
        /*000a*/ 	.short	(.L_35 - .L_34)
.L_34:
        /*000c*/ 	.word	0x00000000
        /*0010*/ 	.short	0x0003
        /*0012*/ 	.short	0x0014
        /*0014*/ 	.byte	0x00, 0xf0, 0x11, 0x00


	//----- nvinfo : EIATTR_KPARAM_INFO
	.align		4
.L_35:
        /*0018*/ 	.byte	0x04, 0x17
        /*001a*/ 	.short	(.L_37 - .L_36)
.L_36:
        /*001c*/ 	.word	0x00000000
        /*0020*/ 	.short	0x0002
        /*0022*/ 	.short	0x0010
        /*0024*/ 	.byte	0x00, 0xf0, 0x11, 0x00


	//----- nvinfo : EIATTR_KPARAM_INFO
	.align		4
.L_37:
        /*0028*/ 	.byte	0x04, 0x17
        /*002a*/ 	.short	(.L_39 - .L_38)
.L_38:
        /*002c*/ 	.word	0x00000000
        /*0030*/ 	.short	0x0001
        /*0032*/ 	.short	0x0008
        /*0034*/ 	.byte	0x00, 0xf5, 0x21, 0x00


	//----- nvinfo : EIATTR_KPARAM_INFO
	.align		4
.L_39:
        /*0038*/ 	.byte	0x04, 0x17
        /*003a*/ 	.short	(.L_41 - .L_40)
.L_40:
        /*003c*/ 	.word	0x00000000
        /*0040*/ 	.short	0x0000
        /*0042*/ 	.short	0x0000
        /*0044*/ 	.byte	0x00, 0xf5, 0x21, 0x00


	//----- nvinfo : EIATTR_SPARSE_MMA_MASK
	.align		4
.L_41:
        /*0048*/ 	.byte	0x03, 0x50
        /*004a*/ 	.short	0x0000


	//----- nvinfo : EIATTR_MAXREG_COUNT
	.align		4
        /*004c*/ 	.byte	0x03, 0x1b
        /*004e*/ 	.short	0x00ff


	//----- nvinfo : EIATTR_NUM_BARRIERS
	.align		4
        /*0050*/ 	.byte	0x02, 0x4c
        /*0052*/ 	.byte	0x01
	.zero		1


	//----- nvinfo : EIATTR_MERCURY_ISA_VERSION
	.align		4
        /*0054*/ 	.byte	0x03, 0x5f
        /*0056*/ 	.short	0x0101


	//----- nvinfo : EIATTR_UNUSED_LOAD_BYTE_OFFSET
	.align		4
        /*0058*/ 	.byte	0x04, 0x44
        /*005a*/ 	.short	(.L_43 - .L_42)


	//   ....[0]....
.L_42:
        /*005c*/ 	.word	0x000003d0
        /*0060*/ 	.word	0x0000fff0


	//----- nvinfo : EIATTR_COOP_GROUP_MASK_REGIDS
	.align		4
.L_43:
        /*0064*/ 	.byte	0x04, 0x29
        /*0066*/ 	.short	(.L_45 - .L_44)


	//   ....[0]....
.L_44:
        /*0068*/ 	.word	0xffffffff


	//   ....[1]....
        /*006c*/ 	.word	0xffffffff


	//   ....[2]....
        /*0070*/ 	.word	0xffffffff


	//   ....[3]....
        /*0074*/ 	.word	0xffffffff


	//   ....[4]....
        /*0078*/ 	.word	0xffffffff


	//   ....[5]....
        /*007c*/ 	.word	0xffffffff


	//   ....[6]....
        /*0080*/ 	.word	0xffffffff


	//   ....[7]....
        /*0084*/ 	.word	0xffffffff


	//   ....[8]....
        /*0088*/ 	.word	0xffffffff


	//   ....[9]....
        /*008c*/ 	.word	0xffffffff


	//----- nvinfo : EIATTR_COOP_GROUP_INSTR_OFFSETS
	.align		4
.L_45:
        /*0090*/ 	.byte	0x04, 0x28
        /*0092*/ 	.short	(.L_47 - .L_46)


	//   ....[0]....
.L_46:
        /*0094*/ 	.word	0x00000160


	//   ....[1]....
        /*0098*/ 	.word	0x000001b0


	//   ....[2]....
        /*009c*/ 	.word	0x000001e0


	//   ....[3]....
        /*00a0*/ 	.word	0x00000230


	//   ....[4]....
        /*00a4*/ 	.word	0x00000280


	//   ....[5]....
        /*00a8*/ 	.word	0x00000a90


	//   ....[6]....
        /*00ac*/ 	.word	0x00000af0


	//   ....[7]....
        /*00b0*/ 	.word	0x00000b10


	//   ....[8]....
        /*00b4*/ 	.word	0x00000b40


	//   ....[9]....
        /*00b8*/ 	.word	0x00000b80


	//----- nvinfo : EIATTR_VRC_CTA_INIT_COUNT
	.align		4
.L_47:
        /*00bc*/ 	.byte	0x02, 0x4a
	.zero		1
	.zero		1


	//----- nvinfo : EIATTR_EXIT_INSTR_OFFSETS
	.align		4
        /*00c0*/ 	.byte	0x04, 0x1c
        /*00c2*/ 	.short	(.L_49 - .L_48)


	//   ....[0]....
.L_48:
        /*00c4*/ 	.word	0x00001260


	//   ....[1]....
        /*00c8*/ 	.word	0x000013c0


	//----- nvinfo : EIATTR_CRS_STACK_SIZE
	.align		4
.L_49:
        /*00cc*/ 	.byte	0x04, 0x1e
        /*00ce*/ 	.short	(.L_51 - .L_50)
.L_50:
        /*00d0*/ 	.word	0x00000000


	//----- nvinfo : EIATTR_CBANK_PARAM_SIZE
	.align		4
.L_51:
        /*00d4*/ 	.byte	0x03, 0x19
        /*00d6*/ 	.short	0x0018


	//----- nvinfo : EIATTR_PARAM_CBANK
	.align		4
        /*00d8*/ 	.byte	0x04, 0x0a
        /*00da*/ 	.short	(.L_53 - .L_52)
	.align		4
.L_52:
        /*00dc*/ 	.word	index@(.nv.constant0._Z23softmax_forward_kernel4PfS_ii)
        /*00e0*/ 	.short	0x0380
        /*00e2*/ 	.short	0x0018


	//----- nvinfo : EIATTR_SW_WAR
	.align		4
.L_53:
        /*00e4*/ 	.byte	0x04, 0x36
        /*00e6*/ 	.short	(.L_55 - .L_54)
.L_54:
        /*00e8*/ 	.word	0x00000008
.L_55:


//--------------------- .nv.info._Z23softmax_forward_kernel3PfS_ii --------------------------
	.section	.nv.info._Z23softmax_forward_kernel3PfS_ii,"",@"SHT_CUDA_INFO"
	.sectionflags	@""
	.align	4


	//----- nvinfo : EIATTR_CUDA_API_VERSION
	.align		4
        /*0000*/ 	.byte	0x04, 0x37
        /*0002*/ 	.short	(.L_57 - .L_56)
.L_56:
        /*0004*/ 	.word	0x00000082


	//----- nvinfo : EIATTR_KPARAM_INFO
	.align		4
.L_57:
        /*0008*/ 	.byte	0x04, 0x17
        /*000a*/ 	.short	(.L_59 - .L_58)
.L_58:
        /*000c*/ 	.word	0x00000000
        /*0010*/ 	.short	0x0003
        /*0012*/ 	.short	0x0014
        /*0014*/ 	.byte	0x00, 0xf0, 0x11, 0x00


	//----- nvinfo : EIATTR_KPARAM_INFO
	.align		4
.L_59:
        /*0018*/ 	.byte	0x04, 0x17
        /*001a*/ 	.short	(.L_61 - .L_60)
.L_60:
        /*001c*/ 	.word	0x00000000
        /*0020*/ 	.short	0x0002
        /*0022*/ 	.short	0x0010
        /*0024*/ 	.byte	0x00, 0xf0, 0x11, 0x00


	//----- nvinfo : EIATTR_KPARAM_INFO
	.align		4
.L_61:
        /*0028*/ 	.byte	0x04, 0x17
        /*002a*/ 	.short	(.L_63 - .L_62)
.L_62:
        /*002c*/ 	.word	0x00000000
        /*0030*/ 	.short	0x0001
        /*0032*/ 	.short	0x0008
        /*0034*/ 	.byte	0x00, 0xf5, 0x21, 0x00


	//----- nvinfo : EIATTR_KPARAM_INFO
	.align		4
.L_63:
        /*0038*/ 	.byte	0x04, 0x17
        /*003a*/ 	.short	(.L_65 - .L_64)
.L_64:
        /*003c*/ 	.word	0x00000000
        /*0040*/ 	.short	0x0000
        /*0042*/ 	.short	0x0000
        /*0044*/ 	.byte	0x00, 0xf5, 0x21, 0x00


	//----- nvinfo : EIATTR_SPARSE_MMA_MASK
	.align		4
.L_65:
        /*0048*/ 	.byte	0x03, 0x50
        /*004a*/ 	.short	0x0000


	//----- nvinfo : EIATTR_MAXREG_COUNT
	.align		4
        /*004c*/ 	.byte	0x03, 0x1b
        /*004e*/ 	.short	0x00ff


	//----- nvinfo : EIATTR_MERCURY_ISA_VERSION
	.align		4
        /*0050*/ 	.byte	0x03, 0x5f
        /*0052*/ 	.short	0x0101


	//----- nvinfo : EIATTR_COOP_GROUP_MASK_REGIDS
	.align		4
        /*0054*/ 	.byte	0x04, 0x29
        /*0056*/ 	.short	(.L_67 - .L_66)


	//   ....[0]....
.L_66:
        /*0058*/ 	.word	0xffffffff


	//   ....[1]....
        /*005c*/ 	.word	0xffffffff


	//   ....[2]....
        /*0060*/ 	.word	0xffffffff


	//   ....[3]....
        /*0064*/ 	.word	0xffffffff


	//   ....[4]....
        /*0068*/ 	.word	0xffffffff


	//   ....[5]....
        /*006c*/ 	.word	0xffffffff


	//   ....[6]....
        /*0070*/ 	.word	0xffffffff


	//   ....[7]....
        /*0074*/ 	.word	0xffffffff


	//   ....[8]....
        /*0078*/ 	.word	0xffffffff


	//   ....[9]....
        /*007c*/ 	.word	0xffffffff


	//   ....[10]....
        /*0080*/ 	.word	0xffffffff


	//   ....[11]....
        /*0084*/ 	.word	0xffffffff


	//----- nvinfo : EIATTR_COOP_GROUP_INSTR_OFFSETS
	.align		4
.L_67:
        /*0088*/ 	.byte	0x04, 0x28
        /*008a*/ 	.short	(.L_69 - .L_68)


	//   ....[0]....
.L_68:
        /*008c*/ 	.word	0x00000160


	//   ....[1]....
        /*0090*/ 	.word	0x000001b0


	//   ....[2]....
        /*0094*/ 	.word	0x000001d0


	//   ....[3]....
        /*0098*/ 	.word	0x000001f0


	//   ....[4]....
        /*009c*/ 	.word	0x00000220


	//   ....[5]....
        /*00a0*/ 	.word	0x00000250


	//   ....[6]....
        /*00a4*/ 	.word	0x000004b0


	//   ....[7]....
        /*00a8*/ 	.word	0x000004e0


	//   ....[8]....
        /*00ac*/ 	.word	0x00000500


	//   ....[9]....
        /*00b0*/ 	.word	0x00000520


	//   ....[10]....
        /*00b4*/ 	.word	0x00000540


	//   ....[11]....
        /*00b8*/ 	.word	0x00000560


	//----- nvinfo : EIATTR_VRC_CTA_INIT_COUNT
	.align		4
.L_69:
        /*00bc*/ 	.byte	0x02, 0x4a
	.zero		1
	.zero		1


	//----- nvinfo : EIATTR_EXIT_INSTR_OFFSETS
	.align		4
        /*00c0*/ 	.byte	0x04, 0x1c
        /*00c2*/ 	.short	(.L_71 - .L_70)


	//   ....[0]....
.L_70:
        /*00c4*/ 	.word	0x00000570


	//   ....[1]....
        /*00c8*/ 	.word	0x000006d0


	//----- nvinfo : EIATTR_CRS_STACK_SIZE
	.align		4
.L_71:
        /*00cc*/ 	.byte	0x04, 0x1e
        /*00ce*/ 	.short	(.L_73 - .L_72)
.L_72:
        /*00d0*/ 	.word	0x00000000


	//----- nvinfo : EIATTR_CBANK_PARAM_SIZE
	.align		4
.L_73:
        /*00d4*/ 	.byte	0x03, 0x19
        /*00d6*/ 	.short	0x0018


	//----- nvinfo : EIATTR_PARAM_CBANK
	.align		4
        /*00d8*/ 	.byte	0x04, 0x0a
        /*00da*/ 	.short	(.L_75 - .L_74)
	.align		4
.L_74:
        /*00dc*/ 	.word	index@(.nv.constant0._Z23softmax_forward_kernel3PfS_ii)
        /*00e0*/ 	.short	0x0380
        /*00e2*/ 	.short	0x0018


	//----- nvinfo : EIATTR_SW_WAR
	.align		4
.L_75:
        /*00e4*/ 	.byte	0x04, 0x36
        /*00e6*/ 	.short	(.L_77 - .L_76)
.L_76:
        /*00e8*/ 	.word	0x00000008
.L_77:


//--------------------- .nv.info._Z23softmax_forward_kernel2PfS_ii --------------------------
	.section	.nv.info._Z23softmax_forward_kernel2PfS_ii,"",@"SHT_CUDA_INFO"
	.sectionflags	@""
	.align	4


	//----- nvinfo : EIATTR_CUDA_API_VERSION
	.align		4
        /*0000*/ 	.byte	0x04, 0x37
        /*0002*/ 	.short	(.L_79 - .L_78)
.L_78:
        /*0004*/ 	.word	0x00000082


	//----- nvinfo : EIATTR_KPARAM_INFO
	.align		4
.L_79:
        /*0008*/ 	.byte	0x04, 0x17
        /*000a*/ 	.short	(.L_81 - .L_80)
.L_80:
        /*000c*/ 	.word	0x00000000
        /*0010*/ 	.short	0x0003
        /*0012*/ 	.short	0x0014
        /*0014*/ 	.byte	0x00, 0xf0, 0x11, 0x00


	//----- nvinfo : EIATTR_KPARAM_INFO
	.align		4
.L_81:
        /*0018*/ 	.byte	0x04, 0x17
        /*001a*/ 	.short	(.L_83 - .L_82)
.L_82:
        /*001c*/ 	.word	0x00000000
        /*0020*/ 	.short	0x0002
        /*0022*/ 	.short	0x0010
        /*0024*/ 	.byte	0x00, 0xf0, 0x11, 0x00


	//----- nvinfo : EIATTR_KPARAM_INFO
	.align		4
.L_83:
        /*0028*/ 	.byte	0x04, 0x17
        /*002a*/ 	.short	(.L_85 - .L_84)
.L_84:
        /*002c*/ 	.word	0x00000000
        /*0030*/ 	.short	0x0001
        /*0032*/ 	.short	0x0008
        /*0034*/ 	.byte	0x00, 0xf5, 0x21, 0x00


	//----- nvinfo : EIATTR_KPARAM_INFO
	.align		4
.L_85:
        /*0038*/ 	.byte	0x04, 0x17
        /*003a*/ 	.short	(.L_87 - .L_86)
.L_86:
        /*003c*/ 	.word	0x00000000
        /*0040*/ 	.short	0x0000
        /*0042*/ 	.short	0x0000
        /*0044*/ 	.byte	0x00, 0xf5, 0x21, 0x00


	//----- nvinfo : EIATTR_SPARSE_MMA_MASK
	.align		4
.L_87:
        /*0048*/ 	.byte	0x03, 0x50
        /*004a*/ 	.short	0x0000


	//----- nvinfo : EIATTR_MAXREG_COUNT
	.align		4
        /*004c*/ 	.byte	0x03, 0x1b
        /*004e*/ 	.short	0x00ff


	//----- nvinfo : EIATTR_NUM_BARRIERS
	.align		4
        /*0050*/ 	.byte	0x02, 0x4c
        /*0052*/ 	.byte	0x01
	.zero		1


	//----- nvinfo : EIATTR_MERCURY_ISA_VERSION
	.align		4
        /*0054*/ 	.byte	0x03, 0x5f
        /*0056*/ 	.short	0x0101


	//----- nvinfo : EIATTR_VRC_CTA_INIT_COUNT
	.align		4
        /*0058*/ 	.byte	0x02, 0x4a
	.zero		1
	.zero		1


	//----- nvinfo : EIATTR_EXIT_INSTR_OFFSETS
	.align		4
        /*005c*/ 	.byte	0x04, 0x1c
        /*005e*/ 	.short	(.L_89 - .L_88)


	//   ....[0]....
.L_88:
        /*0060*/ 	.word	0x00001540


	//   ....[1]....
        /*0064*/ 	.word	0x00001900


	//   ....[2]....
        /*0068*/ 	.word	0x00001e20


	//----- nvinfo : EIATTR_CRS_STACK_SIZE
	.align		4
.L_89:
        /*006c*/ 	.byte	0x04, 0x1e
        /*006e*/ 	.short	(.L_91 - .L_90)
.L_90:
        /*0070*/ 	.word	0x00000000


	//----- nvinfo : EIATTR_CBANK_PARAM_SIZE
	.align		4
.L_91:
        /*0074*/ 	.byte	0x03, 0x19
        /*0076*/ 	.short	0x0018


	//----- nvinfo : EIATTR_PARAM_CBANK
	.align		4
        /*0078*/ 	.byte	0x04, 0x0a
        /*007a*/ 	.short	(.L_93 - .L_92)
	.align		4
.L_92:
        /*007c*/ 	.word	index@(.nv.constant0._Z23softmax_forward_kernel2PfS_ii)
        /*0080*/ 	.short	0x0380
        /*0082*/ 	.short	0x0018


	//----- nvinfo : EIATTR_SW_WAR
	.align		4
.L_93:
        /*0084*/ 	.byte	0x04, 0x36
        /*0086*/ 	.short	(.L_95 - .L_94)
.L_94:
        /*0088*/ 	.word	0x00000008
.L_95:


//--------------------- .nv.info._Z23softmax_forward_kernel1PfS_ii --------------------------
	.section	.nv.info._Z23softmax_forward_kernel1PfS_ii,"",@"SHT_CUDA_INFO"
	.sectionflags	@""
	.align	4


	//----- nvinfo : EIATTR_CUDA_API_VERSION
	.align		4
        /*0000*/ 	.byte	0x04, 0x37
        /*0002*/ 	.short	(.L_97 - .L_96)
.L_96:
        /*0004*/ 	.word	0x00000082


	//----- nvinfo : EIATTR_KPARAM_INFO
	.align		4
.L_97:
        /*0008*/ 	.byte	0x04, 0x17
        /*000a*/ 	.short	(.L_99 - .L_98)
.L_98:
        /*000c*/ 	.word	0x00000000
        /*0010*/ 	.short	0x0003
        /*0012*/ 	.short	0x0014
        /*0014*/ 	.byte	0x00, 0xf0, 0x11, 0x00


	//----- nvinfo : EIATTR_KPARAM_INFO
	.align		4
.L_99:
        /*0018*/ 	.byte	0x04, 0x17
        /*001a*/ 	.short	(.L_101 - .L_100)
.L_100:
        /*001c*/ 	.word	0x00000000
        /*0020*/ 	.short	0x0002
        /*0022*/ 	.short	0x0010
        /*0024*/ 	.byte	0x00, 0xf0, 0x11, 0x00


	//----- nvinfo : EIATTR_KPARAM_INFO
	.align		4
.L_101:
        /*0028*/ 	.byte	0x04, 0x17
        /*002a*/ 	.short	(.L_103 - .L_102)
.L_102:
        /*002c*/ 	.word	0x00000000
        /*0030*/ 	.short	0x0001
        /*0032*/ 	.short	0x0008
        /*0034*/ 	.byte	0x00, 0xf5, 0x21, 0x00


	//----- nvinfo : EIATTR_KPARAM_INFO
	.align		4
.L_103:
        /*0038*/ 	.byte	0x04, 0x17
        /*003a*/ 	.short	(.L_105 - .L_104)
.L_104:
        /*003c*/ 	.word	0x00000000
        /*0040*/ 	.short	0x0000
        /*0042*/ 	.short	0x0000
        /*0044*/ 	.byte	0x00, 0xf5, 0x21, 0x00


	//----- nvinfo : EIATTR_SPARSE_MMA_MASK
	.align		4
.L_105:
        /*0048*/ 	.byte	0x03, 0x50
        /*004a*/ 	.short	0x0000


	//----- nvinfo : EIATTR_MAXREG_COUNT
	.align		4
        /*004c*/ 	.byte	0x03, 0x1b
        /*004e*/ 	.short	0x00ff


	//----- nvinfo : EIATTR_MERCURY_ISA_VERSION
	.align		4
        /*0050*/ 	.byte	0x03, 0x5f
        /*0052*/ 	.short	0x0101


	//----- nvinfo : EIATTR_VRC_CTA_INIT_COUNT
	.align		4
        /*0054*/ 	.byte	0x02, 0x4a
	.zero		1
	.zero		1


	//----- nvinfo : EIATTR_EXIT_INSTR_OFFSETS
	.align		4
        /*0058*/ 	.byte	0x04, 0x1c
        /*005a*/ 	.short	(.L_107 - .L_106)


	//   ....[0]....
.L_106:
        /*005c*/ 	.word	0x00000070


	//   ....[1]....
        /*0060*/ 	.word	0x00001890


	//   ....[2]....
        /*0064*/ 	.word	0x00002930


	//   ....[3]....
        /*0068*/ 	.word	0x00003170


	//   ....[4]....
        /*006c*/ 	.word	0x000035f0


	//   ....[5]....
        /*0070*/ 	.word	0x000037c0


	//----- nvinfo : EIATTR_CRS_STACK_SIZE
	.align		4
.L_107:
        /*0074*/ 	.byte	0x04, 0x1e
        /*0076*/ 	.short	(.L_109 - .L_108)
.L_108:
        /*0078*/ 	.word	0x00000000


	//----- nvinfo : EIATTR_CBANK_PARAM_SIZE
	.align		4
.L_109:
        /*007c*/ 	.byte	0x03, 0x19
        /*007e*/ 	.short	0x0018


	//----- nvinfo : EIATTR_PARAM_CBANK
	.align		4
        /*0080*/ 	.byte	0x04, 0x0a
        /*0082*/ 	.short	(.L_111 - .L_110)
	.align		4
.L_110:
        /*0084*/ 	.word	index@(.nv.constant0._Z23softmax_forward_kernel1PfS_ii)
        /*0088*/ 	.short	0x0380
        /*008a*/ 	.short	0x0018


	//----- nvinfo : EIATTR_SW_WAR
	.align		4
.L_111:
        /*008c*/ 	.byte	0x04, 0x36
        /*008e*/ 	.short	(.L_113 - .L_112)
.L_112:
        /*0090*/ 	.word	0x00000008
.L_113:


//--------------------- .nv.callgraph             --------------------------
	.section	.nv.callgraph,"",@"SHT_CUDA_CALLGRAPH"
	.align	4
	.sectionentsize	8
	.align		4
        /*0000*/ 	.word	0x00000000
	.align		4
        /*0004*/ 	.word	0xffffffff
	.align		4
        /*0008*/ 	.word	0x00000000
	.align		4
        /*000c*/ 	.word	0xfffffffe
	.align		4
        /*0010*/ 	.word	0x00000000
	.align		4
        /*0014*/ 	.word	0xfffffffd
	.align		4
        /*0018*/ 	.word	0x00000000
	.align		4
        /*001c*/ 	.word	0xfffffffc


//--------------------- .text._Z23softmax_forward_kernel4PfS_ii --------------------------
	.section	.text._Z23softmax_forward_kernel4PfS_ii,"ax",@progbits
	.align	128
        .global         _Z23softmax_forward_kernel4PfS_ii
        .type           _Z23softmax_forward_kernel4PfS_ii,@function
        .size           _Z23softmax_forward_kernel4PfS_ii,(.L_x_198 - _Z23softmax_forward_kernel4PfS_ii)
        .other          _Z23softmax_forward_kernel4PfS_ii,@"STO_CUDA_ENTRY STV_DEFAULT"
_Z23softmax_forward_kernel4PfS_ii:
.text._Z23softmax_forward_kernel4PfS_ii:
[----:B------:R-:W-:Y:S01]  /*0000*/  LDC R1, c[0x0][0x37c] ;  /* 0x0000df00ff017b82 */ /* 0x000fe20000000800 */
[----:B------:R-:W0:Y:S07]  /*0010*/  S2R R21, SR_TID.X ;  /* 0x0000000000157919 */ /* 0x000e2e0000002100 */
[----:B------:R-:W0:Y:S01]  /*0020*/  LDC R24, c[0x0][0x394] ;  /* 0x0000e500ff187b82 */ /* 0x000e220000000800 */
[----:B------:R-:W1:Y:S01]  /*0030*/  LDCU.64 UR8, c[0x0][0x358] ;  /* 0x00006b00ff0877ac */ /* 0x000e620008000a00 */
[----:B------:R-:W-:Y:S01]  /*0040*/  BSSY.RECONVERGENT B0, `(.L_x_0) ;  /* 0x0000011000007945 */ /* 0x000fe20003800200 */
[----:B------:R-:W-:-:S05]  /*0050*/  IMAD.MOV.U32 R6, RZ, RZ, -0x800000 ;  /* 0xff800000ff067424 */ /* 0x000fca00078e00ff */
[----:B------:R-:W2:Y:S08]  /*0060*/  S2UR UR4, SR_CTAID.X ;  /* 0x00000000000479c3 */ /* 0x000eb00000002500 */
[----:B------:R-:W3:Y:S08]  /*0070*/  LDC.64 R2, c[0x0][0x388] ;  /* 0x0000e200ff027b82 */ /* 0x000ef00000000a00 */
[----:B------:R-:W4:Y:S01]  /*0080*/  LDC R20, c[0x0][0x360] ;  /* 0x0000d800ff147b82 */ /* 0x000f220000000800 */
[----:B0-----:R-:W-:Y:S01]  /*0090*/  ISETP.GE.AND P0, PT, R21, R24, PT ;  /* 0x000000181500720c */ /* 0x001fe20003f06270 */
[----:B--2---:R-:W-:-:S04]  /*00a0*/  IMAD R23, R24, UR4, RZ ;  /* 0x0000000418177c24 */ /* 0x004fc8000f8e02ff */
[----:B---3--:R-:W-:-:S08]  /*00b0*/  IMAD.WIDE R2, R23, 0x4, R2 ;  /* 0x0000000417027825 */ /* 0x008fd000078e0202 */
[----:B-1----:R-:W-:Y:S05]  /*00c0*/  @P0 BRA `(.L_x_1) ;  /* 0x0000000000200947 */ /* 0x002fea0003800000 */
[----:B------:R-:W-:Y:S02]  /*00d0*/  IMAD.MOV.U32 R6, RZ, RZ, -0x800000 ;  /* 0xff800000ff067424 */ /* 0x000fe400078e00ff */
[----:B------:R-:W-:-:S07]  /*00e0*/  IMAD.MOV.U32 R7, RZ, RZ, R21 ;  /* 0x000000ffff077224 */ /* 0x000fce00078e0015 */
.L_x_2:
[----:B------:R-:W-:-:S06]  /*00f0*/  IMAD.WIDE R4, R7, 0x4, R2 ;  /* 0x0000000407047825 */ /* 0x000fcc00078e0202 */
[----:B------:R-:W2:Y:S01]  /*0100*/  LDG.E R5, desc[UR8][R4.64] ;  /* 0x0000000804057981 */ /* 0x000ea2000c1e1900 */
[----:B----4-:R-:W-:-:S05]  /*0110*/  IMAD.IADD R7, R20, 0x1, R7 ;  /* 0x0000000114077824 */ /* 0x010fca00078e0207 */
[----:B------:R-:W-:Y:S02]  /*0120*/  ISETP.GE.AND P0, PT, R7, R24, PT ;  /* 0x000000180700720c */ /* 0x000fe40003f06270 */
[----:B--2---:R-:W-:-:S11]  /*0130*/  FMNMX R6, R5, R6, !PT ;  /* 0x0000000605067209 */ /* 0x004fd60007800000 */
[----:B------:R-:W-:Y:S05]  /*0140*/  @!P0 BRA `(.L_x_2) ;  /* 0xfffffffc00e88947 */ /* 0x000fea000383ffff */
.L_x_1:
[----:B------:R-:W-:Y:S05]  /*0150*/  BSYNC.RECONVERGENT B0 ;  /* 0x0000000000007941 */ /* 0x000fea0003800200 */
.L_x_0:
[----:B------:R-:W0:Y:S01]  /*0160*/  SHFL.DOWN PT, R5, R6, 0x10, 0x1f ;  /* 0x0a001f0006057f89 */ /* 0x000e2200000e0000 */
[----:B------:R-:W-:Y:S01]  /*0170*/  ISETP.NE.AND P1, PT, R21, RZ, PT ;  /* 0x000000ff1500720c */ /* 0x000fe20003f25270 */
[----:B------:R-:W-:Y:S01]  /*0180*/  BSSY.RECONVERGENT B0, `(.L_x_3) ;  /* 0x0000063000007945 */ /* 0x000fe20003800200 */
[----:B------:R-:W-:Y:S02]  /*0190*/  SHF.R.U32.HI R22, RZ, 0x5, R21 ;  /* 0x00000005ff167819 */ /* 0x000fe40000011615 */
[----:B0-----:R-:W-:-:S05]  /*01a0*/  FMNMX R5, R5, R6, !PT ;  /* 0x0000000605057209 */ /* 0x001fca0007800000 */
[----:B------:R-:W0:Y:S02]  /*01b0*/  SHFL.DOWN PT, R0, R5, 0x8, 0x1f ;  /* 0x09001f0005007f89 */ /* 0x000e2400000e0000 */
[----:B0-----:R-:W-:Y:S02]  /*01c0*/  FMNMX R4, R5, R0, !PT ;  /* 0x0000000005047209 */ /* 0x001fe40007800000 */
[----:B------:R-:W-:-:S03]  /*01d0*/  LOP3.LUT R0, R21, 0x1f, RZ, 0xc0, !PT ;  /* 0x0000001f15007812 */ /* 0x000fc600078ec0ff */
[----:B------:R-:W0:Y:S01]  /*01e0*/  SHFL.DOWN PT, R7, R4, 0x4, 0x1f ;  /* 0x08801f0004077f89 */ /* 0x000e2200000e0000 */
[----:B------:R-:W-:-:S13]  /*01f0*/  ISETP.NE.AND P0, PT, R0, RZ, PT ;  /* 0x000000ff0000720c */ /* 0x000fda0003f05270 */
[----:B------:R-:W1:Y:S01]  /*0200*/  @!P0 S2R R11, SR_CgaCtaId ;  /* 0x00000000000b8919 */ /* 0x000e620000008800 */
[----:B------:R-:W-:Y:S02]  /*0210*/  @!P0 MOV R0, 0x400 ;  /* 0x0000040000008802 */ /* 0x000fe40000000f00 */
[----:B0-----:R-:W-:-:S05]  /*0220*/  FMNMX R7, R4, R7, !PT ;  /* 0x0000000704077209 */ /* 0x001fca0007800000 */
[----:B------:R-:W0:Y:S01]  /*0230*/  SHFL.DOWN PT, R8, R7, 0x2, 0x1f ;  /* 0x08401f0007087f89 */ /* 0x000e2200000e0000 */
[----:B-1----:R-:W-:Y:S02]  /*0240*/  @!P0 LEA R5, R11, R0, 0x18 ;  /* 0x000000000b058211 */ /* 0x002fe400078ec0ff */
[----:B----4-:R-:W-:-:S03]  /*0250*/  SHF.R.U32.HI R0, RZ, 0x5, R20 ;  /* 0x00000005ff007819 */ /* 0x010fc60000011614 */
[----:B------:R-:W-:Y:S01]  /*0260*/  @!P0 IMAD R5, R22, 0x4, R5 ;  /* 0x0000000416058824 */ /* 0x000fe200078e0205 */
[----:B0-----:R-:W-:-:S05]  /*0270*/  FMNMX R8, R7, R8, !PT ;  /* 0x0000000807087209 */ /* 0x001fca0007800000 */
[----:B------:R-:W0:Y:S02]  /*0280*/  SHFL.DOWN PT, R9, R8, 0x1, 0x1f ;  /* 0x08201f0008097f89 */ /* 0x000e2400000e0000 */
[----:B0-----:R-:W-:-:S05]  /*0290*/  FMNMX R4, R8, R9, !PT ;  /* 0x0000000908047209 */ /* 0x001fca0007800000 */
[----:B------:R0:W-:Y:S01]  /*02a0*/  @!P0 STS [R5], R4 ;  /* 0x0000000405008388 */ /* 0x0001e20000000800 */
[----:B------:R-:W-:Y:S06]  /*02b0*/  BAR.SYNC.DEFER_BLOCKING 0x0 ;  /* 0x0000000000007b1d */ /* 0x000fec0000010000 */
[----:B------:R-:W-:Y:S05]  /*02c0*/  @P1 BRA `(.L_x_4) ;  /* 0x0000000400381947 */ /* 0x000fea0003800000 */
[----:B------:R-:W1:Y:S01]  /*02d0*/  S2UR UR5, SR_CgaCtaId ;  /* 0x00000000000579c3 */ /* 0x000e620000008800 */
[----:B------:R-:W-:Y:S01]  /*02e0*/  ISETP.GE.U32.AND P1, PT, R20, 0x40, PT ;  /* 0x000000401400780c */ /* 0x000fe20003f26070 */
[----:B------:R-:W-:Y:S02]  /*02f0*/  UMOV UR4, 0x400 ;  /* 0x0000040000047882 */ /* 0x000fe40000000000 */
[----:B-1----:R-:W-:-:S09]  /*0300*/  ULEA UR5, UR5, UR4, 0x18 ;  /* 0x0000000405057291 */ /* 0x002fd2000f8ec0ff */
[----:B------:R-:W1:Y:S01]  /*0310*/  LDS R19, [UR5] ;  /* 0x00000005ff137984 */ /* 0x000e620008000800 */
[----:B------:R-:W-:Y:S05]  /*0320*/  @!P1 BRA `(.L_x_5) ;  /* 0x00000004001c9947 */ /* 0x000fea0003800000 */
[C---:B0-----:R-:W-:Y:S01]  /*0330*/  IADD3 R4, PT, PT, R0.reuse, -0x2, RZ ;  /* 0xfffffffe00047810 */ /* 0x041fe20007ffe0ff */
[----:B------:R-:W-:Y:S01]  /*0340*/  VIADD R25, R0, 0xffffffff ;  /* 0xffffffff00197836 */ /* 0x000fe20000000000 */
[----:B------:R-:W-:Y:S02]  /*0350*/  UMOV UR4, 0x1 ;  /* 0x0000000100047882 */ /* 0x000fe40000000000 */
[----:B------:R-:W-:Y:S02]  /*0360*/  ISETP.GE.U32.AND P1, PT, R4, 0xf, PT ;  /* 0x0000000f0400780c */ /* 0x000fe40003f26070 */
[----:B------:R-:W-:-:S11]  /*0370*/  LOP3.LUT R27, R25, 0xf, RZ, 0xc0, !PT ;  /* 0x0000000f191b7812 */ /* 0x000fd600078ec0ff */
[----:B------:R-:W-:Y:S05]  /*0380*/  @!P1 BRA `(.L_x_6) ;  /* 0x00000000005c9947 */ /* 0x000fea0003800000 */
[----:B------:R-:W-:Y:S01]  /*0390*/  LOP3.LUT R26, R25, 0xfffffff0, RZ, 0xc0, !PT ;  /* 0xfffffff0191a7812 */ /* 0x000fe200078ec0ff */
[----:B------:R-:W-:Y:S01]  /*03a0*/  UIADD3 UR6, UPT, UPT, UR5, 0x20, URZ ;  /* 0x0000002005067890 */ /* 0x000fe2000fffe0ff */
[----:B------:R-:W-:-:S03]  /*03b0*/  UMOV UR4, URZ ;  /* 0x000000ff00047c82 */ /* 0x000fc60008000000 */
[----:B------:R-:W-:-:S08]  /*03c0*/  IMAD.MOV R26, RZ, RZ, -R26 ;  /* 0x000000ffff1a7224 */ /* 0x000fd000078e0a1a */
.L_x_7:
[----:B------:R-:W1:Y:S01]  /*03d0*/  LDS.128 R4, [UR6+-0x20] ;  /* 0xffffe006ff047984 */ /* 0x000e620008000c00 */
[----:B------:R-:W-:Y:S01]  /*03e0*/  VIADD R26, R26, 0x10 ;  /* 0x000000101a1a7836 */ /* 0x000fe20000000000 */
[----:B------:R-:W-:Y:S02]  /*03f0*/  UIADD3 UR4, UPT, UPT, UR4, 0x10, URZ ;  /* 0x0000001004047890 */ /* 0x000fe4000fffe0ff */
[----:B------:R-:W0:Y:S02]  /*0400*/  LDS.128 R8, [UR6+-0x10] ;  /* 0xfffff006ff087984 */ /* 0x000e240008000c00 */
[----:B------:R-:W-:Y:S02]  /*0410*/  ISETP.NE.AND P1, PT, R26, RZ, PT ;  /* 0x000000ff1a00720c */ /* 0x000fe40003f25270 */
[----:B------:R-:W2:Y:S04]  /*0420*/  LDS.128 R12, [UR6] ;  /* 0x00000006ff0c7984 */ /* 0x000ea80008000c00 */
[----:B------:R-:W-:Y:S01]  /*0430*/  LDS R4, [UR6+0x20] ;  /* 0x00002006ff047984 */ /* 0x000fe20008000800 */
[----:B-1----:R-:W-:-:S03]  /*0440*/  FMNMX3 R5, R19, R5, R6, !PT ;  /* 0x0000000513057276 */ /* 0x002fc60007800006 */
[----:B------:R-:W1:Y:S01]  /*0450*/  LDS.128 R16, [UR6+0x10] ;  /* 0x00001006ff107984 */ /* 0x000e620008000c00 */
[----:B------:R-:W-:Y:S01]  /*0460*/  UIADD3 UR6, UPT, UPT, UR6, 0x40, URZ ;  /* 0x0000004006067890 */ /* 0x000fe2000fffe0ff */
[----:B0-----:R-:W-:-:S04]  /*0470*/  FMNMX3 R5, R5, R7, R8, !PT ;  /* 0x0000000705057276 */ /* 0x001fc80007800008 */
[----:B------:R-:W-:-:S04]  /*0480*/  FMNMX3 R5, R5, R9, R10, !PT ;  /* 0x0000000905057276 */ /* 0x000fc8000780000a */
[----:B--2---:R-:W-:-:S04]  /*0490*/  FMNMX3 R5, R5, R11, R12, !PT ;  /* 0x0000000b05057276 */ /* 0x004fc8000780000c */
[----:B------:R-:W-:-:S04]  /*04a0*/  FMNMX3 R5, R5, R13, R14, !PT ;  /* 0x0000000d05057276 */ /* 0x000fc8000780000e */
[----:B-1----:R-:W-:-:S04]  /*04b0*/  FMNMX3 R5, R5, R15, R16, !PT ;  /* 0x0000000f05057276 */ /* 0x002fc80007800010 */
[----:B------:R-:W-:-:S04]  /*04c0*/  FMNMX3 R5, R5, R17, R18, !PT ;  /* 0x0000001105057276 */ /* 0x000fc80007800012 */
[----:B------:R-:W-:Y:S01]  /*04d0*/  FMNMX3 R19, R5, R19, R4, !PT ;  /* 0x0000001305137276 */ /* 0x000fe20007800004 */
[----:B------:R-:W-:Y:S06]  /*04e0*/  @P1 BRA `(.L_x_7) ;  /* 0xfffffffc00b81947 */ /* 0x000fec000383ffff */
[----:B------:R-:W-:-:S12]  /*04f0*/  UIADD3 UR4, UPT, UPT, UR4, 0x1, URZ ;  /* 0x0000000104047890 */ /* 0x000fd8000fffe0ff */
.L_x_6:
[----:B------:R-:W-:-:S13]  /*0500*/  ISETP.NE.AND P1, PT, R27, RZ, PT ;  /* 0x000000ff1b00720c */ /* 0x000fda0003f25270 */
[----:B------:R-:W-:Y:S05]  /*0510*/  @!P1 BRA `(.L_x_5) ;  /* 0x0000000000a09947 */ /* 0x000fea0003800000 */
[----:B------:R-:W-:Y:S02]  /*0520*/  ISETP.GE.U32.AND P1, PT, R27, 0x8, PT ;  /* 0x000000081b00780c */ /* 0x000fe40003f26070 */
[----:B------:R-:W-:-:S04]  /*0530*/  LOP3.LUT R12, R25, 0x7, RZ, 0xc0, !PT ;  /* 0x00000007190c7812 */ /* 0x000fc800078ec0ff */
[----:B------:R-:W-:-:S07]  /*0540*/  ISETP.NE.AND P2, PT, R12, RZ, PT ;  /* 0x000000ff0c00720c */ /* 0x000fce0003f45270 */
[----:B------:R-:W-:Y:S06]  /*0550*/  @!P1 BRA `(.L_x_8) ;  /* 0x0000000000389947 */ /* 0x000fec0003800000 */
[----:B------:R-:W-:Y:S02]  /*0560*/  ULEA UR6, UR4, UR5, 0x2 ;  /* 0x0000000504067291 */ /* 0x000fe4000f8e10ff */
[----:B------:R-:W-:-:S07]  /*0570*/  UIADD3 UR4, UPT, UPT, UR4, 0x8, URZ ;  /* 0x0000000804047890 */ /* 0x000fce000fffe0ff */
[----:B------:R-:W-:Y:S04]  /*0580*/  LDS R4, [UR6] ;  /* 0x00000006ff047984 */ /* 0x000fe80008000800 */
[----:B------:R-:W1:Y:S04]  /*0590*/  LDS R5, [UR6+0x4] ;  /* 0x00000406ff057984 */ /* 0x000e680008000800 */
[----:B------:R-:W-:Y:S04]  /*05a0*/  LDS R7, [UR6+0x8] ;  /* 0x00000806ff077984 */ /* 0x000fe80008000800 */
[----:B------:R-:W0:Y:S04]  /*05b0*/  LDS R6, [UR6+0xc] ;  /* 0x00000c06ff067984 */ /* 0x000e280008000800 */
[----:B------:R-:W-:Y:S04]  /*05c0*/  LDS R9, [UR6+0x10] ;  /* 0x00001006ff097984 */ /* 0x000fe80008000800 */
[----:B------:R-:W2:Y:S04]  /*05d0*/  LDS R8, [UR6+0x14] ;  /* 0x00001406ff087984 */ /* 0x000ea80008000800 */
[----:B------:R-:W-:Y:S04]  /*05e0*/  LDS R11, [UR6+0x18] ;  /* 0x00001806ff0b7984 */ /* 0x000fe80008000800 */
[----:B------:R-:W3:Y:S01]  /*05f0*/  LDS R10, [UR6+0x1c] ;  /* 0x00001c06ff0a7984 */ /* 0x000ee20008000800 */
[----:B-1----:R-:W-:-:S04]  /*0600*/  FMNMX3 R4, R19, R4, R5, !PT ;  /* 0x0000000413047276 */ /* 0x002fc80007800005 */
[----:B0-----:R-:W-:-:S04]  /*0610*/  FMNMX3 R4, R4, R7, R6, !PT ;  /* 0x0000000704047276 */ /* 0x001fc80007800006 */
[----:B--2---:R-:W-:-:S04]  /*0620*/  FMNMX3 R4, R4, R9, R8, !PT ;  /* 0x0000000904047276 */ /* 0x004fc80007800008 */
[----:B---3--:R-:W-:-:S07]  /*0630*/  FMNMX3 R19, R4, R11, R10, !PT ;  /* 0x0000000b04137276 */ /* 0x008fce000780000a */
.L_x_8:
        /* <DEDUP_REMOVED lines=10> */
[----:B------:R-:W0:Y:S01]  /*06e0*/  LDS R6, [UR6+0xc] ;  /* 0x00000c06ff067984 */ /* 0x000e220008000800 */
[----:B-1----:R-:W-:-:S04]  /*06f0*/  FMNMX3 R4, R19, R4, R5, !PT ;  /* 0x0000000413047276 */ /* 0x002fc80007800005 */
[----:B0-----:R-:W-:-:S07]  /*0700*/  FMNMX3 R19, R4, R7, R6, !PT ;  /* 0x0000000704137276 */ /* 0x001fce0007800006 */
.L_x_9:
[----:B------:R-:W-:Y:S05]  /*0710*/  @!P2 BRA `(.L_x_5) ;  /* 0x000000000020a947 */ /* 0x000fea0003800000 */
[----:B------:R-:W-:Y:S01]  /*0720*/  IMAD.MOV R25, RZ, RZ, -R25 ;  /* 0x000000ffff197224 */ /* 0x000fe200078e0a19 */
[----:B------:R-:W-:-:S12]  /*0730*/  ULEA UR4, UR4, UR5, 0x2 ;  /* 0x0000000504047291 */ /* 0x000fd8000f8e10ff */
.L_x_10:
[----:B------:R-:W1:Y:S01]  /*0740*/  LDS R4, [UR4] ;  /* 0x00000004ff047984 */ /* 0x000e620008000800 */
[----:B------:R-:W-:Y:S01]  /*0750*/  IADD3 R25, PT, PT, R25, 0x1, RZ ;  /* 0x0000000119197810 */ /* 0x000fe20007ffe0ff */
[----:B------:R-:W-:-:S03]  /*0760*/  UIADD3 UR4, UPT, UPT, UR4, 0x4, URZ ;  /* 0x0000000404047890 */ /* 0x000fc6000fffe0ff */
[----:B------:R-:W-:Y:S02]  /*0770*/  ISETP.NE.AND P1, PT, R25, RZ, PT ;  /* 0x000000ff1900720c */ /* 0x000fe40003f25270 */
[----:B-1----:R-:W-:-:S11]  /*0780*/  FMNMX R19, R4, R19, !PT ;  /* 0x0000001304137209 */ /* 0x002fd60007800000 */
[----:B------:R-:W-:Y:S05]  /*0790*/  @P1 BRA `(.L_x_10) ;  /* 0xfffffffc00e81947 */ /* 0x000fea000383ffff */
.L_x_5:
[----:B-1----:R1:W-:Y:S02]  /*07a0*/  STS [UR5], R19 ;  /* 0x00000013ff007988 */ /* 0x0023e40008000805 */
.L_x_4:
[----:B------:R-:W-:Y:S05]  /*07b0*/  BSYNC.RECONVERGENT B0 ;  /* 0x0000000000007941 */ /* 0x000fea0003800200 */
.L_x_3:
[----:B0-----:R-:W0:Y:S08]  /*07c0*/  LDC.64 R4, c[0x0][0x380] ;  /* 0x0000e000ff047b82 */ /* 0x001e300000000a00 */
[----:B------:R-:W-:Y:S01]  /*07d0*/  BAR.SYNC.DEFER_BLOCKING 0x0 ;  /* 0x0000000000007b1d */ /* 0x000fe20000010000 */
[CC--:B------:R-:W-:Y:S02]  /*07e0*/  ISETP.GE.AND P2, PT, R21.reuse, R24.reuse, PT ;  /* 0x000000181500720c */ /* 0x0c0fe40003f46270 */
[----:B------:R-:W-:-:S03]  /*07f0*/  ISETP.GE.AND P1, PT, R21, R24, PT ;  /* 0x000000181500720c */ /* 0x000fc60003f26270 */
[----:B------:R-:W-:Y:S01]  /*0800*/  BSSY.RECONVERGENT B0, `(.L_x_11) ;  /* 0x000001c000007945 */ /* 0x000fe20003800200 */
[----:B0-----:R-:W-:-:S07]  /*0810*/  IMAD.WIDE R4, R23, 0x4, R4 ;  /* 0x0000000417047825 */ /* 0x001fce00078e0204 */
[----:B------:R-:W-:Y:S05]  /*0820*/  @P2 BRA `(.L_x_12) ;  /* 0x0000000000642947 */ /* 0x000fea0003800000 */
[----:B------:R-:W0:Y:S01]  /*0830*/  S2UR UR5, SR_CgaCtaId ;  /* 0x00000000000579c3 */ /* 0x000e220000008800 */
[----:B------:R-:W-:Y:S01]  /*0840*/  UMOV UR4, 0x400 ;  /* 0x0000040000047882 */ /* 0x000fe20000000000 */
[----:B------:R-:W-:-:S06]  /*0850*/  IMAD.MOV.U32 R11, RZ, RZ, R21 ;  /* 0x000000ffff0b7224 */ /* 0x000fcc00078e0015 */
[----:B------:R-:W2:Y:S01]  /*0860*/  LDC.64 R6, c[0x0][0x380] ;  /* 0x0000e000ff067b82 */ /* 0x000ea20000000a00 */
[----:B0-----:R-:W-:-:S09]  /*0870*/  ULEA UR4, UR5, UR4, 0x18 ;  /* 0x0000000405047291 */ /* 0x001fd2000f8ec0ff */
[----:B------:R-:W0:Y:S03]  /*0880*/  LDS R10, [UR4] ;  /* 0x00000004ff0a7984 */ /* 0x000e260008000800 */
.L_x_13:
[----:B---3--:R-:W-:-:S06]  /*0890*/  IMAD.WIDE R8, R11, 0x4, R2 ;  /* 0x000000040b087825 */ /* 0x008fcc00078e0202 */
[----:B------:R-:W0:Y:S01]  /*08a0*/  LDG.E R9, desc[UR8][R8.64] ;  /* 0x0000000808097981 */ /* 0x000e22000c1e1900 */
[----:B------:R-:W-:Y:S02]  /*08b0*/  IMAD.MOV.U32 R13, RZ, RZ, 0x3bbb989d ;  /* 0x3bbb989dff0d7424 */ /* 0x000fe400078e00ff */
[----:B------:R-:W-:Y:S02]  /*08c0*/  IMAD.MOV.U32 R14, RZ, RZ, 0x437c0000 ;  /* 0x437c0000ff0e7424 */ /* 0x000fe400078e00ff */
[--C-:B------:R-:W-:Y:S02]  /*08d0*/  IMAD.IADD R17, R23, 0x1, R11.reuse ;  /* 0x0000000117117824 */ /* 0x100fe400078e020b */
[----:B------:R-:W-:-:S05]  /*08e0*/  IMAD.IADD R11, R20, 0x1, R11 ;  /* 0x00000001140b7824 */ /* 0x000fca00078e020b */
[----:B------:R-:W-:Y:S01]  /*08f0*/  ISETP.GE.AND P2, PT, R11, R24, PT ;  /* 0x000000180b00720c */ /* 0x000fe20003f46270 */
[----:B0-----:R-:W-:Y:S01]  /*0900*/  FADD R12, -R10, R9 ;  /* 0x000000090a0c7221 */ /* 0x001fe20000000100 */
[----:B--2---:R-:W-:-:S04]  /*0910*/  IMAD.WIDE R8, R17, 0x4, R6 ;  /* 0x0000000411087825 */ /* 0x004fc800078e0206 */
[----:B------:R-:W-:-:S04]  /*0920*/  FFMA.SAT R13, R12, R13, 0.5 ;  /* 0x3f0000000c0d7423 */ /* 0x000fc8000000200d */
[----:B------:R-:W-:-:S04]  /*0930*/  FFMA.RM R13, R13, R14, 12582913 ;  /* 0x4b4000010d0d7423 */ /* 0x000fc8000000400e */
[C---:B------:R-:W-:Y:S01]  /*0940*/  FADD R15, R13.reuse, -12583039 ;  /* 0xcb40007f0d0f7421 */ /* 0x040fe20000000000 */
[----:B------:R-:W-:-:S03]  /*0950*/  SHF.L.U32 R13, R13, 0x17, RZ ;  /* 0x000000170d0d7819 */ /* 0x000fc600000006ff */
[----:B------:R-:W-:-:S04]  /*0960*/  FFMA R15, R12, 1.4426950216293334961, -R15 ;  /* 0x3fb8aa3b0c0f7823 */ /* 0x000fc8000000080f */
[----:B------:R-:W-:-:S04]  /*0970*/  FFMA R15, R12, 1.925963033500011079e-08, R15 ;  /* 0x32a570600c0f7823 */ /* 0x000fc8000000000f */
[----:B------:R-:W0:Y:S02]  /*0980*/  MUFU.EX2 R12, R15 ;  /* 0x0000000f000c7308 */ /* 0x000e240000000800 */
[----:B0-----:R-:W-:-:S05]  /*0990*/  FMUL R13, R13, R12 ;  /* 0x0000000c0d0d7220 */ /* 0x001fca0000400000 */
[----:B------:R3:W-:Y:S01]  /*09a0*/  STG.E desc[UR8][R8.64], R13 ;  /* 0x0000000d08007986 */ /* 0x0007e2000c101908 */
[----:B------:R-:W-:Y:S05]  /*09b0*/  @!P2 BRA `(.L_x_13) ;  /* 0xfffffffc00b4a947 */ /* 0x000fea000383ffff */
.L_x_12:
[----:B------:R-:W-:Y:S05]  /*09c0*/  BSYNC.RECONVERGENT B0 ;  /* 0x0000000000007941 */ /* 0x000fea0003800200 */
.L_x_11:
[----:B------:R-:W-:Y:S01]  /*09d0*/  BSSY.RECONVERGENT B0, `(.L_x_14) ;  /* 0x000000b000007945 */ /* 0x000fe20003800200 */
[----:B------:R-:W-:-:S03]  /*09e0*/  IMAD.MOV.U32 R6, RZ, RZ, RZ ;  /* 0x000000ffff067224 */ /* 0x000fc600078e00ff */
[----:B------:R-:W-:Y:S05]  /*09f0*/  @P1 BRA `(.L_x_15) ;  /* 0x0000000000201947 */ /* 0x000fea0003800000 */
[----:B------:R-:W-:Y:S02]  /*0a00*/  IMAD.MOV.U32 R6, RZ, RZ, RZ ;  /* 0x000000ffff067224 */ /* 0x000fe400078e00ff */
[----:B------:R-:W-:-:S07]  /*0a10*/  IMAD.MOV.U32 R7, RZ, RZ, R21 ;  /* 0x000000ffff077224 */ /* 0x000fce00078e0015 */
.L_x_16:
[----:B------:R-:W-:-:S06]  /*0a20*/  IMAD.WIDE R2, R7, 0x4, R4 ;  /* 0x0000000407027825 */ /* 0x000fcc00078e0204 */
[----:B------:R-:W2:Y:S01]  /*0a30*/  LDG.E R3, desc[UR8][R2.64] ;  /* 0x0000000802037981 */ /* 0x000ea2000c1e1900 */
[----:B------:R-:W-:-:S04]  /*0a40*/  IADD3 R7, PT, PT, R20, R7, RZ ;  /* 0x0000000714077210 */ /* 0x000fc80007ffe0ff */
[----:B------:R-:W-:Y:S01]  /*0a50*/  ISETP.GE.AND P1, PT, R7, R24, PT ;  /* 0x000000180700720c */ /* 0x000fe20003f26270 */
[----:B--2---:R-:W-:-:S12]  /*0a60*/  FADD R6, R3, R6 ;  /* 0x0000000603067221 */ /* 0x004fd80000000000 */
[----:B------:R-:W-:Y:S05]  /*0a70*/  @!P1 BRA `(.L_x_16) ;  /* 0xfffffffc00e89947 */ /* 0x000fea000383ffff */
.L_x_15:
[----:B------:R-:W-:Y:S05]  /*0a80*/  BSYNC.RECONVERGENT B0 ;  /* 0x0000000000007941 */ /* 0x000fea0003800200 */
.L_x_14:
[----:B------:R-:W0:Y:S01]  /*0a90*/  SHFL.DOWN PT, R3, R6, 0x10, 0x1f ;  /* 0x0a001f0006037f89 */ /* 0x000e2200000e0000 */
[----:B------:R-:W2:Y:S01]  /*0aa0*/  S2UR UR5, SR_CgaCtaId ;  /* 0x00000000000579c3 */ /* 0x000ea20000008800 */
[----:B------:R-:W-:Y:S01]  /*0ab0*/  UMOV UR4, 0x400 ;  /* 0x0000040000047882 */ /* 0x000fe20000000000 */
[----:B------:R-:W-:Y:S01]  /*0ac0*/  BSSY.RECONVERGENT B0, `(.L_x_17) ;  /* 0x0000077000007945 */ /* 0x000fe20003800200 */
[----:B0-----:R-:W-:Y:S01]  /*0ad0*/  FADD R3, R3, R6 ;  /* 0x0000000603037221 */ /* 0x001fe20000000000 */
[----:B--2---:R-:W-:-:S04]  /*0ae0*/  ULEA UR4, UR5, UR4, 0x18 ;  /* 0x0000000405047291 */ /* 0x004fc8000f8ec0ff */
[----:B------:R-:W0:Y:S02]  /*0af0*/  SHFL.DOWN PT, R2, R3, 0x8, 0x1f ;  /* 0x09001f0003027f89 */ /* 0x000e2400000e0000 */
[----:B0-----:R-:W-:-:S05]  /*0b00*/  FADD R7, R3, R2 ;  /* 0x0000000203077221 */ /* 0x001fca0000000000 */
[----:B------:R-:W3:Y:S02]  /*0b10*/  SHFL.DOWN PT, R2, R7, 0x4, 0x1f ;  /* 0x08801f0007027f89 */ /* 0x000ee400000e0000 */
[----:B---3--:R-:W-:Y:S01]  /*0b20*/  FADD R8, R7, R2 ;  /* 0x0000000207087221 */ /* 0x008fe20000000000 */
[----:B------:R-:W-:-:S04]  /*0b30*/  IMAD.SHL.U32 R2, R0, 0x4, RZ ;  /* 0x0000000400027824 */ /* 0x000fc800078e00ff */
[----:B------:R-:W0:Y:S01]  /*0b40*/  SHFL.DOWN PT, R9, R8, 0x2, 0x1f ;  /* 0x08401f0008097f89 */ /* 0x000e2200000e0000 */
[----:B------:R-:W-:-:S04]  /*0b50*/  VIADD R3, R2, UR4 ;  /* 0x0000000402037c36 */ /* 0x000fc80008000000 */
[----:B------:R-:W-:Y:S02]  /*0b60*/  @!P0 IMAD R22, R22, 0x4, R3 ;  /* 0x0000000416168824 */ /* 0x000fe400078e0203 */
[----:B0-----:R-:W-:-:S05]  /*0b70*/  FADD R9, R8, R9 ;  /* 0x0000000908097221 */ /* 0x001fca0000000000 */
[----:B------:R-:W0:Y:S02]  /*0b80*/  SHFL.DOWN PT, R10, R9, 0x1, 0x1f ;  /* 0x08201f00090a7f89 */ /* 0x000e2400000e0000 */
[----:B0-----:R-:W-:-:S05]  /*0b90*/  FADD R7, R9, R10 ;  /* 0x0000000a09077221 */ /* 0x001fca0000000000 */
[----:B------:R0:W-:Y:S01]  /*0ba0*/  @!P0 STS [R22], R7 ;  /* 0x0000000716008388 */ /* 0x0001e20000000800 */
[----:B------:R-:W-:Y:S01]  /*0bb0*/  BAR.SYNC.DEFER_BLOCKING 0x0 ;  /* 0x0000000000007b1d */ /* 0x000fe20000010000 */
[----:B------:R-:W-:-:S13]  /*0bc0*/  ISETP.NE.AND P0, PT, R21, RZ, PT ;  /* 0x000000ff1500720c */ /* 0x000fda0003f05270 */
[----:B0-----:R-:W-:Y:S05]  /*0bd0*/  @P0 BRA `(.L_x_18) ;  /* 0x0000000400940947 */ /* 0x001fea0003800000 */
[----:B------:R0:W2:Y:S01]  /*0be0*/  LDS R15, [R2+UR4] ;  /* 0x00000004020f7984 */ /* 0x0000a20008000800 */
[----:B------:R-:W-:-:S13]  /*0bf0*/  ISETP.GE.U32.AND P0, PT, R20, 0x40, PT ;  /* 0x000000401400780c */ /* 0x000fda0003f06070 */
[----:B0-----:R-:W-:Y:S05]  /*0c00*/  @!P0 BRA `(.L_x_19) ;  /* 0x0000000400848947 */ /* 0x001fea0003800000 */
[C---:B------:R-:W-:Y:S01]  /*0c10*/  VIADD R6, R0.reuse, 0xfffffffe ;  /* 0xfffffffe00067836 */ /* 0x040fe20000000000 */
[----:B------:R-:W-:-:S04]  /*0c20*/  IADD3 R0, PT, PT, R0, -0x1, RZ ;  /* 0xffffffff00007810 */ /* 0x000fc80007ffe0ff */
[----:B------:R-:W-:Y:S01]  /*0c30*/  ISETP.GE.U32.AND P0, PT, R6, 0xf, PT ;  /* 0x0000000f0600780c */ /* 0x000fe20003f06070 */
[----:B------:R-:W-:Y:S01]  /*0c40*/  IMAD.MOV.U32 R6, RZ, RZ, 0x1 ;  /* 0x00000001ff067424 */ /* 0x000fe200078e00ff */
[----:B-1----:R-:W-:-:S11]  /*0c50*/  LOP3.LUT R19, R0, 0xf, RZ, 0xc0, !PT ;  /* 0x0000000f00137812 */ /* 0x002fd600078ec0ff */
[----:B------:R-:W-:Y:S05]  /*0c60*/  @!P0 BRA `(.L_x_20) ;  /* 0x0000000000a88947 */ /* 0x000fea0003800000 */
[----:B------:R-:W-:Y:S01]  /*0c70*/  LOP3.LUT R8, R0, 0xfffffff0, RZ, 0xc0, !PT ;  /* 0xfffffff000087812 */ /* 0x000fe200078ec0ff */
[----:B------:R-:W-:Y:S02]  /*0c80*/  VIADD R6, R3, 0x20 ;  /* 0x0000002003067836 */ /* 0x000fe40000000000 */
[----:B------:R-:W-:Y:S02]  /*0c90*/  IMAD.MOV.U32 R7, RZ, RZ, RZ ;  /* 0x000000ffff077224 */ /* 0x000fe400078e00ff */
[----:B------:R-:W-:-:S07]  /*0ca0*/  IMAD.MOV R8, RZ, RZ, -R8 ;  /* 0x000000ffff087224 */ /* 0x000fce00078e0a08 */
.L_x_21:
[----:B------:R-:W2:Y:S01]  /*0cb0*/  LDS R16, [R6+-0x1c] ;  /* 0xffffe40006107984 */ /* 0x000ea20000000800 */
[----:B------:R-:W-:Y:S01]  /*0cc0*/  IADD3 R8, PT, PT, R8, 0x10, RZ ;  /* 0x0000001008087810 */ /* 0x000fe20007ffe0ff */
[----:B------:R-:W-:Y:S02]  /*0cd0*/  VIADD R7, R7, 0x10 ;  /* 0x0000001007077836 */ /* 0x000fe40000000000 */
[----:B------:R-:W0:Y:S01]  /*0ce0*/  LDS R17, [R6+-0x18] ;  /* 0xffffe80006117984 */ /* 0x000e220000000800 */
[----:B------:R-:W-:-:S03]  /*0cf0*/  ISETP.NE.AND P0, PT, R8, RZ, PT ;  /* 0x000000ff0800720c */ /* 0x000fc60003f05270 */
[----:B------:R-:W1:Y:S04]  /*0d00*/  LDS R18, [R6+-0x14] ;  /* 0xffffec0006127984 */ /* 0x000e680000000800 */
[----:B------:R-:W3:Y:S04]  /*0d10*/  LDS R23, [R6+-0x10] ;  /* 0xfffff00006177984 */ /* 0x000ee80000000800 */
[----:B------:R-:W4:Y:S04]  /*0d20*/  LDS R14, [R6+-0xc] ;  /* 0xfffff400060e7984 */ /* 0x000f280000000800 */
[----:B------:R-:W5:Y:S04]  /*0d30*/  LDS R13, [R6+-0x8] ;  /* 0xfffff800060d7984 */ /* 0x000f680000000800 */
[----:B------:R-:W5:Y:S04]  /*0d40*/  LDS R9, [R6+-0x4] ;  /* 0xfffffc0006097984 */ /* 0x000f680000000800 */
[----:B------:R-:W5:Y:S04]  /*0d50*/  LDS R10, [R6] ;  /* 0x00000000060a7984 */ /* 0x000f680000000800 */
[----:B------:R-:W5:Y:S04]  /*0d60*/  LDS R11, [R6+0x4] ;  /* 0x00000400060b7984 */ /* 0x000f680000000800 */
[----:B------:R-:W5:Y:S01]  /*0d70*/  LDS R12, [R6+0x8] ;  /* 0x00000800060c7984 */ /* 0x000f620000000800 */
[----:B--2---:R-:W-:-:S03]  /*0d80*/  FADD R16, R16, R15 ;  /* 0x0000000f10107221 */ /* 0x004fc60000000000 */
[----:B------:R-:W2:Y:S01]  /*0d90*/  LDS R15, [R6+0xc] ;  /* 0x00000c00060f7984 */ /* 0x000ea20000000800 */
[----:B0-----:R-:W-:-:S03]  /*0da0*/  FADD R17, R16, R17 ;  /* 0x0000001110117221 */ /* 0x001fc60000000000 */
[----:B------:R-:W0:Y:S01]  /*0db0*/  LDS R16, [R6+0x10] ;  /* 0x0000100006107984 */ /* 0x000e220000000800 */
[----:B-1----:R-:W-:-:S03]  /*0dc0*/  FADD R18, R17, R18 ;  /* 0x0000001211127221 */ /* 0x002fc60000000000 */
[----:B------:R-:W1:Y:S01]  /*0dd0*/  LDS R17, [R6+0x14] ;  /* 0x0000140006117984 */ /* 0x000e620000000800 */
[----:B---3--:R-:W-:-:S03]  /*0de0*/  FADD R23, R18, R23 ;  /* 0x0000001712177221 */ /* 0x008fc60000000000 */
[----:B------:R-:W3:Y:S01]  /*0df0*/  LDS R18, [R6+0x18] ;  /* 0x0000180006127984 */ /* 0x000ee20000000800 */
[----:B----4-:R-:W-:-:S03]  /*0e00*/  FADD R22, R23, R14 ;  /* 0x0000000e17167221 */ /* 0x010fc60000000000 */
[----:B------:R-:W4:Y:S01]  /*0e10*/  LDS R14, [R6+0x1c] ;  /* 0x00001c00060e7984 */ /* 0x000f220000000800 */
[----:B-----5:R-:W-:-:S03]  /*0e20*/  FADD R22, R22, R13 ;  /* 0x0000000d16167221 */ /* 0x020fc60000000000 */
[----:B------:R5:W4:Y:S01]  /*0e30*/  LDS R13, [R6+0x20] ;  /* 0x00002000060d7984 */ /* 0x000b220000000800 */
[----:B------:R-:W-:-:S04]  /*0e40*/  FADD R9, R22, R9 ;  /* 0x0000000916097221 */ /* 0x000fc80000000000 */
[----:B------:R-:W-:Y:S01]  /*0e50*/  FADD R10, R9, R10 ;  /* 0x0000000a090a7221 */ /* 0x000fe20000000000 */
[----:B-----5:R-:W-:-:S03]  /*0e60*/  VIADD R6, R6, 0x40 ;  /* 0x0000004006067836 */ /* 0x020fc60000000000 */
[----:B------:R-:W-:-:S04]  /*0e70*/  FADD R11, R10, R11 ;  /* 0x0000000b0a0b7221 */ /* 0x000fc80000000000 */
[----:B------:R-:W-:-:S04]  /*0e80*/  FADD R12, R11, R12 ;  /* 0x0000000c0b0c7221 */ /* 0x000fc80000000000 */
[----:B--2---:R-:W-:-:S04]  /*0e90*/  FADD R15, R12, R15 ;  /* 0x0000000f0c0f7221 */ /* 0x004fc80000000000 */
[----:B0-----:R-:W-:-:S04]  /*0ea0*/  FADD R16, R15, R16 ;  /* 0x000000100f107221 */ /* 0x001fc80000000000 */
[----:B-1----:R-:W-:-:S04]  /*0eb0*/  FADD R17, R16, R17 ;  /* 0x0000001110117221 */ /* 0x002fc80000000000 */
[----:B---3--:R-:W-:-:S04]  /*0ec0*/  FADD R17, R17, R18 ;  /* 0x0000001211117221 */ /* 0x008fc80000000000 */
[----:B----4-:R-:W-:-:S04]  /*0ed0*/  FADD R14, R17, R14 ;  /* 0x0000000e110e7221 */ /* 0x010fc80000000000 */
[----:B------:R-:W-:Y:S01]  /*0ee0*/  FADD R15, R14, R13 ;  /* 0x0000000d0e0f7221 */ /* 0x000fe20000000000 */
[----:B------:R-:W-:Y:S06]  /*0ef0*/  @P0 BRA `(.L_x_21) ;  /* 0xfffffffc006c0947 */ /* 0x000fec000383ffff */
[----:B------:R-:W-:-:S07]  /*0f00*/  VIADD R6, R7, 0x1 ;  /* 0x0000000107067836 */ /* 0x000fce0000000000 */
.L_x_20:
[----:B------:R-:W-:-:S13]  /*0f10*/  ISETP.NE.AND P0, PT, R19, RZ, PT ;  /* 0x000000ff1300720c */ /* 0x000fda0003f05270 */
[----:B------:R-:W-:Y:S05]  /*0f20*/  @!P0 BRA `(.L_x_19) ;  /* 0x0000000000bc8947 */ /* 0x000fea0003800000 */
[----:B------:R-:W-:Y:S02]  /*0f30*/  ISETP.GE.U32.AND P0, PT, R19, 0x8, PT ;  /* 0x000000081300780c */ /* 0x000fe40003f06070 */
[----:B------:R-:W-:-:S04]  /*0f40*/  LOP3.LUT R10, R0, 0x7, RZ, 0xc0, !PT ;  /* 0x00000007000a7812 */ /* 0x000fc800078ec0ff */
[----:B------:R-:W-:-:S07]  /*0f50*/  ISETP.NE.AND P1, PT, R10, RZ, PT ;  /* 0x000000ff0a00720c */ /* 0x000fce0003f25270 */
[----:B------:R-:W-:Y:S06]  /*0f60*/  @!P0 BRA `(.L_x_22) ;  /* 0x0000000000488947 */ /* 0x000fec0003800000 */
[C---:B------:R-:W-:Y:S01]  /*0f70*/  IMAD R7, R6.reuse, 0x4, R3 ;  /* 0x0000000406077824 */ /* 0x040fe200078e0203 */
[----:B------:R-:W-:-:S04]  /*0f80*/  IADD3 R6, PT, PT, R6, 0x8, RZ ;  /* 0x0000000806067810 */ /* 0x000fc80007ffe0ff */
[----:B------:R-:W2:Y:S04]  /*0f90*/  LDS R8, [R7] ;  /* 0x0000000007087984 */ /* 0x000ea80000000800 */
[----:B------:R-:W0:Y:S04]  /*0fa0*/  LDS R9, [R7+0x4] ;  /* 0x0000040007097984 */ /* 0x000e280000000800 */
[----:B------:R-:W1:Y:S04]  /*0fb0*/  LDS R11, [R7+0x8] ;  /* 0x00000800070b7984 */ /* 0x000e680000000800 */
[----:B------:R-:W3:Y:S04]  /*0fc0*/  LDS R13, [R7+0xc] ;  /* 0x00000c00070d7984 */ /* 0x000ee80000000800 */
[----:B------:R-:W4:Y:S04]  /*0fd0*/  LDS R17, [R7+0x10] ;  /* 0x0000100007117984 */ /* 0x000f280000000800 */
[----:B------:R-:W5:Y:S04]  /*0fe0*/  LDS R19, [R7+0x14] ;  /* 0x0000140007137984 */ /* 0x000f680000000800 */
[----:B------:R-:W5:Y:S04]  /*0ff0*/  LDS R23, [R7+0x18] ;  /* 0x0000180007177984 */ /* 0x000f680000000800 */
[----:B------:R-:W5:Y:S01]  /*1000*/  LDS R25, [R7+0x1c] ;  /* 0x00001c0007197984 */ /* 0x000f620000000800 */
[----:B--2---:R-:W-:-:S04]  /*1010*/  FADD R8, R15, R8 ;  /* 0x000000080f087221 */ /* 0x004fc80000000000 */
[----:B0-----:R-:W-:-:S04]  /*1020*/  FADD R8, R8, R9 ;  /* 0x0000000908087221 */ /* 0x001fc80000000000 */
[----:B-1----:R-:W-:-:S04]  /*1030*/  FADD R8, R8, R11 ;  /* 0x0000000b08087221 */ /* 0x002fc80000000000 */
[----:B---3--:R-:W-:-:S04]  /*1040*/  FADD R8, R8, R13 ;  /* 0x0000000d08087221 */ /* 0x008fc80000000000 */
[----:B----4-:R-:W-:-:S04]  /*1050*/  FADD R8, R8, R17 ;  /* 0x0000001108087221 */ /* 0x010fc80000000000 */
[----:B-----5:R-:W-:-:S04]  /*1060*/  FADD R8, R8, R19 ;  /* 0x0000001308087221 */ /* 0x020fc80000000000 */
[----:B------:R-:W-:-:S04]  /*1070*/  FADD R8, R8, R23 ;  /* 0x0000001708087221 */ /* 0x000fc80000000000 */
[----:B------:R-:W-:-:S07]  /*1080*/  FADD R15, R8, R25 ;  /* 0x00000019080f7221 */ /* 0x000fce0000000000 */
.L_x_22:
[----:B------:R-:W-:Y:S05]  /*1090*/  @!P1 BRA `(.L_x_19) ;  /* 0x0000000000609947 */ /* 0x000fea0003800000 */
[----:B------:R-:W-:Y:S02]  /*10a0*/  ISETP.GE.U32.AND P0, PT, R10, 0x4, PT ;  /* 0x000000040a00780c */ /* 0x000fe40003f06070 */
[----:B------:R-:W-:-:S04]  /*10b0*/  LOP3.LUT R0, R0, 0x3, RZ, 0xc0, !PT ;  /* 0x0000000300007812 */ /* 0x000fc800078ec0ff */
[----:B------:R-:W-:-:S07]  /*10c0*/  ISETP.NE.AND P1, PT, R0, RZ, PT ;  /* 0x000000ff0000720c */ /* 0x000fce0003f25270 */
[----:B------:R-:W-:Y:S06]  /*10d0*/  @!P0 BRA `(.L_x_23) ;  /* 0x0000000000288947 */ /* 0x000fec0003800000 */
[C---:B------:R-:W-:Y:S02]  /*10e0*/  IMAD R3, R6.reuse, 0x4, R3 ;  /* 0x0000000406037824 */ /* 0x040fe400078e0203 */
[----:B------:R-:W-:-:S03]  /*10f0*/  VIADD R6, R6, 0x4 ;  /* 0x0000000406067836 */ /* 0x000fc60000000000 */
[----:B------:R-:W2:Y:S04]  /*1100*/  LDS R8, [R3] ;  /* 0x0000000003087984 */ /* 0x000ea80000000800 */
[----:B------:R-:W0:Y:S04]  /*1110*/  LDS R7, [R3+0x4] ;  /* 0x0000040003077984 */ /* 0x000e280000000800 */
[----:B------:R-:W1:Y:S04]  /*1120*/  LDS R10, [R3+0x8] ;  /* 0x00000800030a7984 */ /* 0x000e680000000800 */
[----:B------:R-:W3:Y:S01]  /*1130*/  LDS R12, [R3+0xc] ;  /* 0x00000c00030c7984 */ /* 0x000ee20000000800 */
[----:B--2---:R-:W-:-:S04]  /*1140*/  FADD R8, R15, R8 ;  /* 0x000000080f087221 */ /* 0x004fc80000000000 */
[----:B0-----:R-:W-:-:S04]  /*1150*/  FADD R7, R8, R7 ;  /* 0x0000000708077221 */ /* 0x001fc80000000000 */
[----:B-1----:R-:W-:-:S04]  /*1160*/  FADD R7, R7, R10 ;  /* 0x0000000a07077221 */ /* 0x002fc80000000000 */
[----:B---3--:R-:W-:-:S07]  /*1170*/  FADD R15, R7, R12 ;  /* 0x0000000c070f7221 */ /* 0x008fce0000000000 */
.L_x_23:
[----:B------:R-:W-:Y:S05]  /*1180*/  @!P1 BRA `(.L_x_19) ;  /* 0x0000000000249947 */ /* 0x000fea0003800000 */
[----:B------:R-:W-:Y:S02]  /*1190*/  IMAD R6, R6, 0x4, R2 ;  /* 0x0000000406067824 */ /* 0x000fe400078e0202 */
[----:B------:R-:W-:-:S03]  /*11a0*/  IMAD.MOV R0, RZ, RZ, -R0 ;  /* 0x000000ffff007224 */ /* 0x000fc600078e0a00 */
[----:B------:R-:W-:-:S07]  /*11b0*/  IADD3 R6, PT, PT, R6, UR4, RZ ;  /* 0x0000000406067c10 */ /* 0x000fce000fffe0ff */
.L_x_24:
[----:B------:R0:W2:Y:S01]  /*11c0*/  LDS R8, [R6] ;  /* 0x0000000006087984 */ /* 0x0000a20000000800 */
[----:B------:R-:W-:-:S05]  /*11d0*/  VIADD R0, R0, 0x1 ;  /* 0x0000000100007836 */ /* 0x000fca0000000000 */
[----:B------:R-:W-:Y:S01]  /*11e0*/  ISETP.NE.AND P0, PT, R0, RZ, PT ;  /* 0x000000ff0000720c */ /* 0x000fe20003f05270 */
[----:B0-----:R-:W-:Y:S02]  /*11f0*/  VIADD R6, R6, 0x4 ;  /* 0x0000000406067836 */ /* 0x001fe40000000000 */
[----:B--2---:R-:W-:-:S10]  /*1200*/  FADD R15, R8, R15 ;  /* 0x0000000f080f7221 */ /* 0x004fd40000000000 */
[----:B------:R-:W-:Y:S05]  /*1210*/  @P0 BRA `(.L_x_24) ;  /* 0xfffffffc00e80947 */ /* 0x000fea000383ffff */
.L_x_19:
[----:B--2---:R0:W-:Y:S02]  /*1220*/  STS [R2+UR4], R15 ;  /* 0x0000000f02007988 */ /* 0x0041e40008000804 */
.L_x_18:
[----:B------:R-:W-:Y:S05]  /*1230*/  BSYNC.RECONVERGENT B0 ;  /* 0x0000000000007941 */ /* 0x000fea0003800200 */
.L_x_17:
[----:B------:R-:W-:Y:S01]  /*1240*/  BAR.SYNC.DEFER_BLOCKING 0x0 ;  /* 0x0000000000007b1d */ /* 0x000fe20000010000 */
[----:B------:R-:W-:-:S13]  /*1250*/  ISETP.GE.AND P0, PT, R21, R24, PT ;  /* 0x000000181500720c */ /* 0x000fda0003f06270 */
[----:B------:R-:W-:Y:S05]  /*1260*/  @P0 EXIT ;  /* 0x000000000000094d */ /* 0x000fea0003800000 */
[----:B------:R2:W3:Y:S01]  /*1270*/  LDS R3, [R2+UR4] ;  /* 0x0000000402037984 */ /* 0x0004e20008000800 */
[----:B------:R-:W4:Y:S02]  /*1280*/  LDCU UR4, c[0x0][0x394] ;  /* 0x00007280ff0477ac */ /* 0x000f240008000800 */
.L_x_27:
[----:B------:R-:W-:-:S05]  /*1290*/  IMAD.WIDE R6, R21, 0x4, R4 ;  /* 0x0000000415067825 */ /* 0x000fca00078e0204 */
[----:B------:R-:W5:Y:S01]  /*12a0*/  LDG.E R0, desc[UR8][R6.64] ;  /* 0x0000000806007981 */ /* 0x000f62000c1e1900 */
[----:B0-23--:R-:W0:Y:S01]  /*12b0*/  MUFU.RCP R2, R3 ;  /* 0x0000000300027308 */ /* 0x00de220000001000 */
[----:B------:R-:W-:Y:S01]  /*12c0*/  BSSY.RECONVERGENT B0, `(.L_x_25) ;  /* 0x000000b000007945 */ /* 0x000fe20003800200 */
[----:B0-----:R-:W-:-:S04]  /*12d0*/  FFMA R9, -R3, R2, 1 ;  /* 0x3f80000003097423 */ /* 0x001fc80000000102 */
[----:B------:R-:W-:Y:S02]  /*12e0*/  FFMA R9, R2, R9, R2 ;  /* 0x0000000902097223 */ /* 0x000fe40000000002 */
[----:B-----5:R-:W0:Y:S02]  /*12f0*/  FCHK P0, R0, R3 ;  /* 0x0000000300007302 */ /* 0x020e240000000000 */
[----:B------:R-:W-:-:S04]  /*1300*/  FFMA R2, R0, R9, RZ ;  /* 0x0000000900027223 */ /* 0x000fc800000000ff */
[----:B------:R-:W-:-:S04]  /*1310*/  FFMA R8, -R3, R2, R0 ;  /* 0x0000000203087223 */ /* 0x000fc80000000100 */
[----:B------:R-:W-:Y:S01]  /*1320*/  FFMA R9, R9, R8, R2 ;  /* 0x0000000809097223 */ /* 0x000fe20000000002 */
[----:B0-----:R-:W-:Y:S06]  /*1330*/  @!P0 BRA `(.L_x_26) ;  /* 0x00000000000c8947 */ /* 0x001fec0003800000 */
[----:B------:R-:W-:-:S07]  /*1340*/  MOV R2, 0x1360 ;  /* 0x0000136000027802 */ /* 0x000fce0000000f00 */
[----:B-1--4-:R-:W-:Y:S05]  /*1350*/  CALL.REL.NOINC `($__internal_0_$__cuda_sm3x_div_rn_noftz_f32_slowpath) ;  /* 0x00000000001c7944 */ /* 0x012fea0003c00000 */
[----:B------:R-:W-:-:S07]  /*1360*/  IMAD.MOV.U32 R9, RZ, RZ, R0 ;  /* 0x000000ffff097224 */ /* 0x000fce00078e0000 */
.L_x_26:
[----:B----4-:R-:W-:Y:S05]  /*1370*/  BSYNC.RECONVERGENT B0 ;  /* 0x0000000000007941 */ /* 0x010fea0003800200 */
.L_x_25:
[----:B------:R0:W-:Y:S01]  /*1380*/  STG.E desc[UR8][R6.64], R9 ;  /* 0x0000000906007986 */ /* 0x0001e2000c101908 */
[----:B------:R-:W-:-:S05]  /*1390*/  IMAD.IADD R21, R20, 0x1, R21 ;  /* 0x0000000114157824 */ /* 0x000fca00078e0215 */
[----:B------:R-:W-:-:S13]  /*13a0*/  ISETP.GE.AND P0, PT, R21, UR4, PT ;  /* 0x0000000415007c0c */ /* 0x000fda000bf06270 */
[----:B0-----:R-:W-:Y:S05]  /*13b0*/  @!P0 BRA `(.L_x_27) ;  /* 0xfffffffc00b48947 */ /* 0x001fea000383ffff */
[----:B------:R-:W-:Y:S05]  /*13c0*/  EXIT ;  /* 0x000000000000794d */ /* 0x000fea0003800000 */
        .weak           $__internal_0_$__cuda_sm3x_div_rn_noftz_f32_slowpath
        .type           $__internal_0_$__cuda_sm3x_div_rn_noftz_f32_slowpath,@function
        .size           $__internal_0_$__cuda_sm3x_div_rn_noftz_f32_slowpath,(.L_x_198 - $__internal_0_$__cuda_sm3x_div_rn_noftz_f32_slowpath)
$__internal_0_$__cuda_sm3x_div_rn_noftz_f32_slowpath:
[--C-:B------:R-:W-:Y:S01]  /*13d0*/  SHF.R.U32.HI R9, RZ, 0x17, R3.reuse ;  /* 0x00000017ff097819 */ /* 0x100fe20000011603 */
[----:B------:R-:W-:Y:S01]  /*13e0*/  BSSY.RECONVERGENT B1, `(.L_x_28) ;  /* 0x0000064000017945 */ /* 0x000fe20003800200 */
[--C-:B------:R-:W-:Y:S01]  /*13f0*/  SHF.R.U32.HI R8, RZ, 0x17, R0.reuse ;  /* 0x00000017ff087819 */ /* 0x100fe20000011600 */
[----:B------:R-:W-:Y:S01]  /*1400*/  IMAD.MOV.U32 R10, RZ, RZ, R0 ;  /* 0x000000ffff0a7224 */ /* 0x000fe200078e0000 */
[----:B------:R-:W-:Y:S01]  /*1410*/  LOP3.LUT R9, R9, 0xff, RZ, 0xc0, !PT ;  /* 0x000000ff09097812 */ /* 0x000fe200078ec0ff */
[----:B------:R-:W-:Y:S01]  /*1420*/  IMAD.MOV.U32 R11, RZ, RZ, R3 ;  /* 0x000000ffff0b7224 */ /* 0x000fe200078e0003 */
[----:B------:R-:W-:Y:S02]  /*1430*/  LOP3.LUT R14, R8, 0xff, RZ, 0xc0, !PT ;  /* 0x000000ff080e7812 */ /* 0x000fe400078ec0ff */
[----:B------:R-:W-:-:S03]  /*1440*/  IADD3 R12, PT, PT, R9, -0x1, RZ ;  /* 0xffffffff090c7810 */ /* 0x000fc60007ffe0ff */
[----:B------:R-:W-:Y:S01]  /*1450*/  VIADD R13, R14, 0xffffffff ;  /* 0xffffffff0e0d7836 */ /* 0x000fe20000000000 */
[----:B------:R-:W-:-:S04]  /*1460*/  ISETP.GT.U32.AND P0, PT, R12, 0xfd, PT ;  /* 0x000000fd0c00780c */ /* 0x000fc80003f04070 */
[----:B------:R-:W-:-:S13]  /*1470*/  ISETP.GT.U32.OR P0, PT, R13, 0xfd, P0 ;  /* 0x000000fd0d00780c */ /* 0x000fda0000704470 */
[----:B------:R-:W-:Y:S01]  /*1480*/  @!P0 IMAD.MOV.U32 R8, RZ, RZ, RZ ;  /* 0x000000ffff088224 */ /* 0x000fe200078e00ff */
[----:B------:R-:W-:Y:S06]  /*1490*/  @!P0 BRA `(.L_x_29) ;  /* 0x00000000005c8947 */ /* 0x000fec0003800000 */
[----:B------:R-:W-:Y:S02]  /*14a0*/  FSETP.GTU.FTZ.AND P1, PT, |R3|, +INF , PT ;  /* 0x7f8000000300780b */ /* 0x000fe40003f3c200 */
[----:B------:R-:W-:-:S04]  /*14b0*/  FSETP.GTU.FTZ.AND P0, PT, |R0|, +INF , PT ;  /* 0x7f8000000000780b */ /* 0x000fc80003f1c200 */
[----:B------:R-:W-:-:S13]  /*14c0*/  PLOP3.LUT P0, PT, P0, P1, PT, 0xf8, 0x8f ;  /* 0x00000000008f781c */ /* 0x000fda0000703f70 */
[----:B------:R-:W-:Y:S05]  /*14d0*/  @P0 BRA `(.L_x_30) ;  /* 0x00000004004c0947 */ /* 0x000fea0003800000 */
[----:B------:R-:W-:-:S13]  /*14e0*/  LOP3.LUT P0, RZ, R11, 0x7fffffff, R10, 0xc8, !PT ;  /* 0x7fffffff0bff7812 */ /* 0x000fda000780c80a */
[----:B------:R-:W-:Y:S05]  /*14f0*/  @!P0 BRA `(.L_x_31) ;  /* 0x00000004003c8947 */ /* 0x000fea0003800000 */
[C---:B------:R-:W-:Y:S02]  /*1500*/  FSETP.NEU.FTZ.AND P2, PT, |R0|.reuse, +INF , PT ;  /* 0x7f8000000000780b */ /* 0x040fe40003f5d200 */
[----:B------:R-:W-:Y:S02]  /*1510*/  FSETP.NEU.FTZ.AND P1, PT, |R3|, +INF , PT ;  /* 0x7f8000000300780b */ /* 0x000fe40003f3d200 */
[----:B------:R-:W-:-:S11]  /*1520*/  FSETP.NEU.FTZ.AND P0, PT, |R0|, +INF , PT ;  /* 0x7f8000000000780b */ /* 0x000fd60003f1d200 */
[----:B------:R-:W-:Y:S05]  /*1530*/  @!P1 BRA !P2, `(.L_x_31) ;  /* 0x00000004002c9947 */ /* 0x000fea0005000000 */
[----:B------:R-:W-:-:S04]  /*1540*/  LOP3.LUT P2, RZ, R10, 0x7fffffff, RZ, 0xc0, !PT ;  /* 0x7fffffff0aff7812 */ /* 0x000fc8000784c0ff */
[----:B------:R-:W-:-:S13]  /*1550*/  PLOP3.LUT P1, PT, P1, P2, PT, 0x2f, 0xf2 ;  /* 0x0000000000f2781c */ /* 0x000fda0000f24577 */
[----:B------:R-:W-:Y:S05]  /*1560*/  @P1 BRA `(.L_x_32) ;  /* 0x0000000400181947 */ /* 0x000fea0003800000 */
[----:B------:R-:W-:-:S04]  /*1570*/  LOP3.LUT P1, RZ, R11, 0x7fffffff, RZ, 0xc0, !PT ;  /* 0x7fffffff0bff7812 */ /* 0x000fc8000782c0ff */
[----:B------:R-:W-:-:S13]  /*1580*/  PLOP3.LUT P0, PT, P0, P1, PT, 0x2f, 0xf2 ;  /* 0x0000000000f2781c */ /* 0x000fda0000702577 */
[----:B------:R-:W-:Y:S05]  /*1590*/  @P0 BRA `(.L_x_33) ;  /* 0x0000000400000947 */ /* 0x000fea0003800000 */
[----:B------:R-:W-:Y:S02]  /*15a0*/  ISETP.GE.AND P0, PT, R13, RZ, PT ;  /* 0x000000ff0d00720c */ /* 0x000fe40003f06270 */
[----:B------:R-:W-:-:S11]  /*15b0*/  ISETP.GE.AND P1, PT, R12, RZ, PT ;  /* 0x000000ff0c00720c */ /* 0x000fd60003f26270 */
[----:B------:R-:W-:Y:S01]  /*15c0*/  @P0 MOV R8, RZ ;  /* 0x000000ff00080202 */ /* 0x000fe20000000f00 */
[----:B------:R-:W-:Y:S02]  /*15d0*/  @!P0 IMAD.MOV.U32 R8, RZ, RZ, -0x40 ;  /* 0xffffffc0ff088424 */ /* 0x000fe400078e00ff */
[----:B------:R-:W-:Y:S01]  /*15e0*/  @!P0 FFMA R10, R0, 1.84467440737095516160e+19, RZ ;  /* 0x5f800000000a8823 */ /* 0x000fe200000000ff */
[----:B------:R-:W-:Y:S01]  /*15f0*/  @!P1 FFMA R11, R3, 1.84467440737095516160e+19, RZ ;  /* 0x5f800000030b9823 */ /* 0x000fe200000000ff */
[----:B------:R-:W-:-:S07]  /*1600*/  @!P1 VIADD R8, R8, 0x40 ;  /* 0x0000004008089836 */ /* 0x000fce0000000000 */
.L_x_29:
[----:B------:R-:W-:Y:S01]  /*1610*/  LEA R0, R9, 0xc0800000, 0x17 ;  /* 0xc080000009007811 */ /* 0x000fe200078eb8ff */
[----:B------:R-:W-:Y:S04]  /*1620*/  BSSY.RECONVERGENT B2, `(.L_x_34) ;  /* 0x0000036000027945 */ /* 0x000fe80003800200 */
[----:B------:R-:W-:Y:S02]  /*1630*/  IMAD.IADD R12, R11, 0x1, -R0 ;  /* 0x000000010b0c7824 */ /* 0x000fe400078e0a00 */
[----:B------:R-:W-:Y:S02]  /*1640*/  VIADD R11, R14, 0xffffff81 ;  /* 0xffffff810e0b7836 */ /* 0x000fe40000000000 */
[----:B------:R-:W0:Y:S01]  /*1650*/  MUFU.RCP R13, R12 ;  /* 0x0000000c000d7308 */ /* 0x000e220000001000 */
[----:B------:R-:W-:Y:S01]  /*1660*/  FADD.FTZ R15, -R12, -RZ ;  /* 0x800000ff0c0f7221 */ /* 0x000fe20000010100 */
[C---:B------:R-:W-:Y:S01]  /*1670*/  IMAD R0, R11.reuse, -0x800000, R10 ;  /* 0xff8000000b007824 */ /* 0x040fe200078e020a */
[----:B------:R-:W-:-:S04]  /*1680*/  IADD3 R11, PT, PT, R11, 0x7f, -R9 ;  /* 0x0000007f0b0b7810 */ /* 0x000fc80007ffe809 */
[----:B------:R-:W-:Y:S01]  /*1690*/  IADD3 R11, PT, PT, R11, R8, RZ ;  /* 0x000000080b0b7210 */ /* 0x000fe20007ffe0ff */
[----:B0-----:R-:W-:-:S04]  /*16a0*/  FFMA R14, R13, R15, 1 ;  /* 0x3f8000000d0e7423 */ /* 0x001fc8000000000f */
[----:B------:R-:W-:-:S04]  /*16b0*/  FFMA R17, R13, R14, R13 ;  /* 0x0000000e0d117223 */ /* 0x000fc8000000000d */
[----:B------:R-:W-:-:S04]  /*16c0*/  FFMA R10, R0, R17, RZ ;  /* 0x00000011000a7223 */ /* 0x000fc800000000ff */
[----:B------:R-:W-:-:S04]  /*16d0*/  FFMA R13, R15, R10, R0 ;  /* 0x0000000a0f0d7223 */ /* 0x000fc80000000000 */
[----:B------:R-:W-:-:S04]  /*16e0*/  FFMA R14, R17, R13, R10 ;  /* 0x0000000d110e7223 */ /* 0x000fc8000000000a */
[----:B------:R-:W-:-:S04]  /*16f0*/  FFMA R15, R15, R14, R0 ;  /* 0x0000000e0f0f7223 */ /* 0x000fc80000000000 */
[----:B------:R-:W-:-:S05]  /*1700*/  FFMA R0, R17, R15, R14 ;  /* 0x0000000f11007223 */ /* 0x000fca000000000e */
[----:B------:R-:W-:-:S04]  /*1710*/  SHF.R.U32.HI R9, RZ, 0x17, R0 ;  /* 0x00000017ff097819 */ /* 0x000fc80000011600 */
[----:B------:R-:W-:-:S05]  /*1720*/  LOP3.LUT R9, R9, 0xff, RZ, 0xc0, !PT ;  /* 0x000000ff09097812 */ /* 0x000fca00078ec0ff */
[----:B------:R-:W-:-:S04]  /*1730*/  IMAD.IADD R12, R9, 0x1, R11 ;  /* 0x00000001090c7824 */ /* 0x000fc800078e020b */
[----:B------:R-:W-:-:S05]  /*1740*/  VIADD R8, R12, 0xffffffff ;  /* 0xffffffff0c087836 */ /* 0x000fca0000000000 */
[----:B------:R-:W-:-:S13]  /*1750*/  ISETP.GE.U32.AND P0, PT, R8, 0xfe, PT ;  /* 0x000000fe0800780c */ /* 0x000fda0003f06070 */
[----:B------:R-:W-:Y:S05]  /*1760*/  @!P0 BRA `(.L_x_35) ;  /* 0x0000000000808947 */ /* 0x000fea0003800000 */
[----:B------:R-:W-:-:S13]  /*1770*/  ISETP.GT.AND P0, PT, R12, 0xfe, PT ;  /* 0x000000fe0c00780c */ /* 0x000fda0003f04270 */
[----:B------:R-:W-:Y:S05]  /*1780*/  @P0 BRA `(.L_x_36) ;  /* 0x00000000006c0947 */ /* 0x000fea0003800000 */
[----:B------:R-:W-:-:S13]  /*1790*/  ISETP.GE.AND P0, PT, R12, 0x1, PT ;  /* 0x000000010c00780c */ /* 0x000fda0003f06270 */
[----:B------:R-:W-:Y:S05]  /*17a0*/  @P0 BRA `(.L_x_37) ;  /* 0x0000000000740947 */ /* 0x000fea0003800000 */
[----:B------:R-:W-:Y:S02]  /*17b0*/  ISETP.GE.AND P0, PT, R12, -0x18, PT ;  /* 0xffffffe80c00780c */ /* 0x000fe40003f06270 */
[----:B------:R-:W-:-:S11]  /*17c0*/  LOP3.LUT R0, R0, 0x80000000, RZ, 0xc0, !PT ;  /* 0x8000000000007812 */ /* 0x000fd600078ec0ff */
[----:B------:R-:W-:Y:S05]  /*17d0*/  @!P0 BRA `(.L_x_37) ;  /* 0x0000000000688947 */ /* 0x000fea0003800000 */
[CCC-:B------:R-:W-:Y:S01]  /*17e0*/  FFMA.RZ R8, R17.reuse, R15.reuse, R14.reuse ;  /* 0x0000000f11087223 */ /* 0x1c0fe2000000c00e */
[C---:B------:R-:W-:Y:S02]  /*17f0*/  VIADD R11, R12.reuse, 0x20 ;  /* 0x000000200c0b7836 */ /* 0x040fe40000000000 */
[CCC-:B------:R-:W-:Y:S01]  /*1800*/  FFMA.RM R9, R17.reuse, R15.reuse, R14.reuse ;  /* 0x0000000f11097223 */ /* 0x1c0fe2000000400e */
[----:B------:R-:W-:Y:S02]  /*1810*/  ISETP.NE.AND P2, PT, R12, RZ, PT ;  /* 0x000000ff0c00720c */ /* 0x000fe40003f45270 */
[----:B------:R-:W-:Y:S01]  /*1820*/  LOP3.LUT R10, R8, 0x7fffff, RZ, 0xc0, !PT ;  /* 0x007fffff080a7812 */ /* 0x000fe200078ec0ff */
[----:B------:R-:W-:Y:S01]  /*1830*/  FFMA.RP R8, R17, R15, R14 ;  /* 0x0000000f11087223 */ /* 0x000fe2000000800e */
[----:B------:R-:W-:Y:S01]  /*1840*/  ISETP.NE.AND P1, PT, R12, RZ, PT ;  /* 0x000000ff0c00720c */ /* 0x000fe20003f25270 */
[----:B------:R-:W-:Y:S01]  /*1850*/  IMAD.MOV R12, RZ, RZ, -R12 ;  /* 0x000000ffff0c7224 */ /* 0x000fe200078e0a0c */
[----:B------:R-:W-:-:S02]  /*1860*/  LOP3.LUT R10, R10, 0x800000, RZ, 0xfc, !PT ;  /* 0x008000000a0a7812 */ /* 0x000fc400078efcff */
[----:B------:R-:W-:Y:S02]  /*1870*/  FSETP.NEU.FTZ.AND P0, PT, R8, R9, PT ;  /* 0x000000090800720b */ /* 0x000fe40003f1d000 */
[----:B------:R-:W-:Y:S02]  /*1880*/  SHF.L.U32 R11, R10, R11, RZ ;  /* 0x0000000b0a0b7219 */ /* 0x000fe400000006ff */
[----:B------:R-:W-:Y:S02]  /*1890*/  SEL R9, R12, RZ, P2 ;  /* 0x000000ff0c097207 */ /* 0x000fe40001000000 */
[----:B------:R-:W-:Y:S02]  /*18a0*/  ISETP.NE.AND P1, PT, R11, RZ, P1 ;  /* 0x000000ff0b00720c */ /* 0x000fe40000f25270 */
[----:B------:R-:W-:Y:S02]  /*18b0*/  SHF.R.U32.HI R9, RZ, R9, R10 ;  /* 0x00000009ff097219 */ /* 0x000fe4000001160a */
[----:B------:R-:W-:-:S02]  /*18c0*/  PLOP3.LUT P0, PT, P0, P1, PT, 0xf8, 0x8f ;  /* 0x00000000008f781c */ /* 0x000fc40000703f70 */
[----:B------:R-:W-:Y:S02]  /*18d0*/  SHF.R.U32.HI R11, RZ, 0x1, R9 ;  /* 0x00000001ff0b7819 */ /* 0x000fe40000011609 */
[----:B------:R-:W-:-:S04]  /*18e0*/  SEL R8, RZ, 0x1, !P0 ;  /* 0x00000001ff087807 */ /* 0x000fc80004000000 */
[----:B------:R-:W-:-:S04]  /*18f0*/  LOP3.LUT R8, R8, 0x1, R11, 0xf8, !PT ;  /* 0x0000000108087812 */ /* 0x000fc800078ef80b */
[----:B------:R-:W-:-:S04]  /*1900*/  LOP3.LUT R8, R8, R9, RZ, 0xc0, !PT ;  /* 0x0000000908087212 */ /* 0x000fc800078ec0ff */
[----:B------:R-:W-:-:S04]  /*1910*/  IADD3 R11, PT, PT, R11, R8, RZ ;  /* 0x000000080b0b7210 */ /* 0x000fc80007ffe0ff */
[----:B------:R-:W-:Y:S01]  /*1920*/  LOP3.LUT R0, R11, R0, RZ, 0xfc, !PT ;  /* 0x000000000b007212 */ /* 0x000fe200078efcff */
[----:B------:R-:W-:Y:S06]  /*1930*/  BRA `(.L_x_37) ;  /* 0x0000000000107947 */ /* 0x000fec0003800000 */
.L_x_36:
[----:B------:R-:W-:-:S04]  /*1940*/  LOP3.LUT R0, R0, 0x80000000, RZ, 0xc0, !PT ;  /* 0x8000000000007812 */ /* 0x000fc800078ec0ff */
[----:B------:R-:W-:Y:S01]  /*1950*/  LOP3.LUT R0, R0, 0x7f800000, RZ, 0xfc, !PT ;  /* 0x7f80000000007812 */ /* 0x000fe200078efcff */
[----:B------:R-:W-:Y:S06]  /*1960*/  BRA `(.L_x_37) ;  /* 0x0000000000047947 */ /* 0x000fec0003800000 */
.L_x_35:
[----:B------:R-:W-:-:S07]  /*1970*/  IMAD R0, R11, 0x800000, R0 ;  /* 0x008000000b007824 */ /* 0x000fce00078e0200 */
.L_x_37:
[----:B------:R-:W-:Y:S05]  /*1980*/  BSYNC.RECONVERGENT B2 ;  /* 0x0000000000027941 */ /* 0x000fea0003800200 */
.L_x_34:
[----:B------:R-:W-:Y:S05]  /*1990*/  BRA `(.L_x_38) ;  /* 0x0000000000207947 */ /* 0x000fea0003800000 */
.L_x_33:
[----:B------:R-:W-:-:S04]  /*19a0*/  LOP3.LUT R0, R11, 0x80000000, R10, 0x48, !PT ;  /* 0x800000000b007812 */ /* 0x000fc800078e480a */
[----:B------:R-:W-:Y:S01]  /*19b0*/  LOP3.LUT R0, R0, 0x7f800000, RZ, 0xfc, !PT ;  /* 0x7f80000000007812 */ /* 0x000fe200078efcff */
[----:B------:R-:W-:Y:S06]  /*19c0*/  BRA `(.L_x_38) ;  /* 0x0000000000147947 */ /* 0x000fec0003800000 */
.L_x_32:
[----:B------:R-:W-:Y:S01]  /*19d0*/  LOP3.LUT R0, R11, 0x80000000, R10, 0x48, !PT ;  /* 0x800000000b007812 */ /* 0x000fe200078e480a */
[----:B------:R-:W-:Y:S06]  /*19e0*/  BRA `(.L_x_38) ;  /* 0x00000000000c7947 */ /* 0x000fec0003800000 */
.L_x_31:
[----:B------:R-:W0:Y:S01]  /*19f0*/  MUFU.RSQ R0, -QNAN ;  /* 0xffc0000000007908 */ /* 0x000e220000001400 */
[----:B------:R-:W-:Y:S05]  /*1a00*/  BRA `(.L_x_38) ;  /* 0x0000000000047947 */ /* 0x000fea0003800000 */
.L_x_30:
[----:B------:R-:W-:-:S07]  /*1a10*/  FADD.FTZ R0, R0, R3 ;  /* 0x0000000300007221 */ /* 0x000fce0000010000 */
.L_x_38:
[----:B------:R-:W-:Y:S05]  /*1a20*/  BSYNC.RECONVERGENT B1 ;  /* 0x0000000000017941 */ /* 0x000fea0003800200 */
.L_x_28:
[----:B------:R-:W-:Y:S02]  /*1a30*/  IMAD.MOV.U32 R8, RZ, RZ, R2 ;  /* 0x000000ffff087224 */ /* 0x000fe400078e0002 */
[----:B------:R-:W-:-:S04]  /*1a40*/  IMAD.MOV.U32 R9, RZ, RZ, 0x0 ;  /* 0x00000000ff097424 */ /* 0x000fc800078e00ff */
[----:B0-----:R-:W-:Y:S05]  /*1a50*/  RET.REL.NODEC R8 `(_Z23softmax_forward_kernel4PfS_ii) ;  /* 0xffffffe408687950 */ /* 0x001fea0003c3ffff */
.L_x_39:
[----:B------:R-:W-:-:S00]  /*1a60*/  BRA `(.L_x_39) ;  /* 0xfffffffc00fc7947 */ /* 0x000fc0000383ffff */
[----:B------:R-:W-:-:S00]  /*1a70*/  NOP ;  /* 0x0000000000007918 */ /* 0x000fc00000000000 */
        /* <DEDUP_REMOVED lines=8> */
.L_x_198:


//--------------------- .text._Z23softmax_forward_kernel3PfS_ii --------------------------
	.section	.text._Z23softmax_forward_kernel3PfS_ii,"ax",@progbits
	.align	128
        .global         _Z23softmax_forward_kernel3PfS_ii
        .type           _Z23softmax_forward_kernel3PfS_ii,@function
        .size           _Z23softmax_forward_kernel3PfS_ii,(.L_x_199 - _Z23softmax_forward_kernel3PfS_ii)
        .other          _Z23softmax_forward_kernel3PfS_ii,@"STO_CUDA_ENTRY STV_DEFAULT"
_Z23softmax_forward_kernel3PfS_ii:
.text._Z23softmax_forward_kernel3PfS_ii:
[----:B------:R-:W-:Y:S01]  /*0000*/  LDC R1, c[0x0][0x37c] ;  /* 0x0000df00ff017b82 */ /* 0x000fe20000000800 */
[----:B------:R-:W0:Y:S07]  /*0010*/  S2R R7, SR_TID.X ;  /* 0x0000000000077919 */ /* 0x000e2e0000002100 */
[----:B------:R-:W0:Y:S01]  /*0020*/  LDC R0, c[0x0][0x394] ;  /* 0x0000e500ff007b82 */ /* 0x000e220000000800 */
[----:B------:R-:W-:Y:S01]  /*0030*/  BSSY.RECONVERGENT B0, `(.L_x_40) ;  /* 0x0000012000007945 */ /* 0x000fe20003800200 */
[----:B------:R-:W-:-:S06]  /*0040*/  IMAD.MOV.U32 R8, RZ, RZ, -0x800000 ;  /* 0xff800000ff087424 */ /* 0x000fcc00078e00ff */
[----:B------:R-:W1:Y:S08]  /*0050*/  S2UR UR4, SR_CTAID.X ;  /* 0x00000000000479c3 */ /* 0x000e700000002500 */
[----:B------:R-:W2:Y:S01]  /*0060*/  LDC.64 R2, c[0x0][0x388] ;  /* 0x0000e200ff027b82 */ /* 0x000ea20000000a00 */
[----:B0-----:R-:W-:Y:S01]  /*0070*/  ISETP.GE.AND P0, PT, R7, R0, PT ;  /* 0x000000000700720c */ /* 0x001fe20003f06270 */
[----:B-1----:R-:W-:Y:S01]  /*0080*/  IMAD R6, R0, UR4, RZ ;  /* 0x0000000400067c24 */ /* 0x002fe2000f8e02ff */
[----:B------:R-:W0:Y:S03]  /*0090*/  LDCU.64 UR4, c[0x0][0x358] ;  /* 0x00006b00ff0477ac */ /* 0x000e260008000a00 */
[----:B--2---:R-:W-:-:S08]  /*00a0*/  IMAD.WIDE R2, R6, 0x4, R2 ;  /* 0x0000000406027825 */ /* 0x004fd000078e0202 */
[----:B------:R-:W-:Y:S05]  /*00b0*/  @P0 BRA `(.L_x_41) ;  /* 0x0000000000240947 */ /* 0x000fea0003800000 */
[----:B------:R-:W1:Y:S01]  /*00c0*/  LDC R10, c[0x0][0x360] ;  /* 0x0000d800ff0a7b82 */ /* 0x000e620000000800 */
[----:B------:R-:W-:Y:S02]  /*00d0*/  IMAD.MOV.U32 R8, RZ, RZ, -0x800000 ;  /* 0xff800000ff087424 */ /* 0x000fe400078e00ff */
[----:B------:R-:W-:-:S07]  /*00e0*/  IMAD.MOV.U32 R9, RZ, RZ, R7 ;  /* 0x000000ffff097224 */ /* 0x000fce00078e0007 */
.L_x_42:
[----:B------:R-:W-:-:S06]  /*00f0*/  IMAD.WIDE R4, R9, 0x4, R2 ;  /* 0x0000000409047825 */ /* 0x000fcc00078e0202 */
[----:B0-----:R-:W2:Y:S01]  /*0100*/  LDG.E R5, desc[UR4][R4.64] ;  /* 0x0000000404057981 */ /* 0x001ea2000c1e1900 */
[----:B-1----:R-:W-:-:S05]  /*0110*/  IMAD.IADD R9, R10, 0x1, R9 ;  /* 0x000000010a097824 */ /* 0x002fca00078e0209 */
[----:B------:R-:W-:Y:S02]  /*0120*/  ISETP.GE.AND P0, PT, R9, R0, PT ;  /* 0x000000000900720c */ /* 0x000fe40003f06270 */
[----:B--2---:R-:W-:-:S11]  /*0130*/  FMNMX R8, R5, R8, !PT ;  /* 0x0000000805087209 */ /* 0x004fd60007800000 */
[----:B------:R-:W-:Y:S05]  /*0140*/  @!P0 BRA `(.L_x_42) ;  /* 0xfffffffc00e88947 */ /* 0x000fea000383ffff */
.L_x_41:
[----:B0-----:R-:W-:Y:S05]  /*0150*/  BSYNC.RECONVERGENT B0 ;  /* 0x0000000000007941 */ /* 0x001fea0003800200 */
.L_x_40:
[----:B------:R-:W0:Y:S01]  /*0160*/  SHFL.DOWN PT, R5, R8, 0x10, 0x1f ;  /* 0x0a001f0008057f89 */ /* 0x000e2200000e0000 */
[CC--:B------:R-:W-:Y:S01]  /*0170*/  ISETP.GE.AND P0, PT, R7.reuse, R0.reuse, PT ;  /* 0x000000000700720c */ /* 0x0c0fe20003f06270 */
[----:B------:R-:W-:Y:S01]  /*0180*/  BSSY.RECONVERGENT B0, `(.L_x_43) ;  /* 0x0000025000007945 */ /* 0x000fe20003800200 */
[----:B------:R-:W-:Y:S02]  /*0190*/  ISETP.GE.AND P1, PT, R7, R0, PT ;  /* 0x000000000700720c */ /* 0x000fe40003f26270 */
[----:B0-----:R-:W-:-:S05]  /*01a0*/  FMNMX R9, R5, R8, !PT ;  /* 0x0000000805097209 */ /* 0x001fca0007800000 */
[----:B------:R-:W0:Y:S02]  /*01b0*/  SHFL.DOWN PT, R4, R9, 0x8, 0x1f ;  /* 0x09001f0009047f89 */ /* 0x000e2400000e0000 */
[----:B0-----:R-:W-:-:S05]  /*01c0*/  FMNMX R10, R9, R4, !PT ;  /* 0x00000004090a7209 */ /* 0x001fca0007800000 */
[----:B------:R-:W0:Y:S02]  /*01d0*/  SHFL.DOWN PT, R5, R10, 0x4, 0x1f ;  /* 0x08801f000a057f89 */ /* 0x000e2400000e0000 */
[----:B0-----:R-:W-:-:S05]  /*01e0*/  FMNMX R11, R10, R5, !PT ;  /* 0x000000050a0b7209 */ /* 0x001fca0007800000 */
[----:B------:R-:W0:Y:S02]  /*01f0*/  SHFL.DOWN PT, R4, R11, 0x2, 0x1f ;  /* 0x08401f000b047f89 */ /* 0x000e2400000e0000 */
[----:B0-----:R-:W-:Y:S02]  /*0200*/  FMNMX R12, R11, R4, !PT ;  /* 0x000000040b0c7209 */ /* 0x001fe40007800000 */
[----:B------:R-:W0:Y:S03]  /*0210*/  LDC.64 R4, c[0x0][0x380] ;  /* 0x0000e000ff047b82 */ /* 0x000e260000000a00 */
[----:B------:R-:W1:Y:S01]  /*0220*/  SHFL.DOWN PT, R13, R12, 0x1, 0x1f ;  /* 0x08201f000c0d7f89 */ /* 0x000e6200000e0000 */
[----:B0-----:R-:W-:Y:S01]  /*0230*/  IMAD.WIDE R4, R6, 0x4, R4 ;  /* 0x0000000406047825 */ /* 0x001fe200078e0204 */
[----:B-1----:R-:W-:-:S05]  /*0240*/  FMNMX R13, R12, R13, !PT ;  /* 0x0000000d0c0d7209 */ /* 0x002fca0007800000 */
[----:B------:R0:W1:Y:S01]  /*0250*/  SHFL.IDX PT, R19, R13, RZ, 0x1f ;  /* 0x00001fff0d137589 */ /* 0x00006200000e0000 */
[----:B------:R-:W-:Y:S05]  /*0260*/  @P0 BRA `(.L_x_44) ;  /* 0x0000000000580947 */ /* 0x000fea0003800000 */
[----:B------:R-:W2:Y:S01]  /*0270*/  LDC R16, c[0x0][0x360] ;  /* 0x0000d800ff107b82 */ /* 0x000ea20000000800 */
[----:B0-----:R-:W-:-:S07]  /*0280*/  MOV R13, R7 ;  /* 0x00000007000d7202 */ /* 0x001fce0000000f00 */
[----:B------:R-:W0:Y:S02]  /*0290*/  LDC.64 R8, c[0x0][0x380] ;  /* 0x0000e000ff087b82 */ /* 0x000e240000000a00 */
.L_x_45:
[----:B---3--:R-:W-:-:S06]  /*02a0*/  IMAD.WIDE R10, R13, 0x4, R2 ;  /* 0x000000040d0a7825 */ /* 0x008fcc00078e0202 */
[----:B------:R-:W1:Y:S01]  /*02b0*/  LDG.E R10, desc[UR4][R10.64] ;  /* 0x000000040a0a7981 */ /* 0x000e62000c1e1900 */
[----:B------:R-:W-:Y:S02]  /*02c0*/  IMAD.MOV.U32 R15, RZ, RZ, 0x3bbb989d ;  /* 0x3bbb989dff0f7424 */ /* 0x000fe400078e00ff */
[----:B------:R-:W-:Y:S02]  /*02d0*/  IMAD.MOV.U32 R17, RZ, RZ, 0x437c0000 ;  /* 0x437c0000ff117424 */ /* 0x000fe400078e00ff */
[----:B-1----:R-:W-:-:S04]  /*02e0*/  FADD R12, -R19, R10 ;  /* 0x0000000a130c7221 */ /* 0x002fc80000000100 */
[----:B------:R-:W-:-:S04]  /*02f0*/  FFMA.SAT R14, R12, R15, 0.5 ;  /* 0x3f0000000c0e7423 */ /* 0x000fc8000000200f */
[----:B------:R-:W-:Y:S01]  /*0300*/  FFMA.RM R14, R14, R17, 12582913 ;  /* 0x4b4000010e0e7423 */ /* 0x000fe20000004011 */
[--C-:B------:R-:W-:Y:S02]  /*0310*/  IMAD.IADD R17, R6, 0x1, R13.reuse ;  /* 0x0000000106117824 */ /* 0x100fe400078e020d */
[----:B--2---:R-:W-:Y:S02]  /*0320*/  IMAD.IADD R13, R16, 0x1, R13 ;  /* 0x00000001100d7824 */ /* 0x004fe400078e020d */
[C---:B------:R-:W-:Y:S01]  /*0330*/  FADD R15, R14.reuse, -12583039 ;  /* 0xcb40007f0e0f7421 */ /* 0x040fe20000000000 */
[----:B------:R-:W-:Y:S01]  /*0340*/  SHF.L.U32 R14, R14, 0x17, RZ ;  /* 0x000000170e0e7819 */ /* 0x000fe200000006ff */
[----:B0-----:R-:W-:-:S04]  /*0350*/  IMAD.WIDE R10, R17, 0x4, R8 ;  /* 0x00000004110a7825 */ /* 0x001fc800078e0208 */
[----:B------:R-:W-:Y:S01]  /*0360*/  FFMA R15, R12, 1.4426950216293334961, -R15 ;  /* 0x3fb8aa3b0c0f7823 */ /* 0x000fe2000000080f */
[----:B------:R-:W-:-:S03]  /*0370*/  ISETP.GE.AND P0, PT, R13, R0, PT ;  /* 0x000000000d00720c */ /* 0x000fc60003f06270 */
[----:B------:R-:W-:-:S06]  /*0380*/  FFMA R15, R12, 1.925963033500011079e-08, R15 ;  /* 0x32a570600c0f7823 */ /* 0x000fcc000000000f */
[----:B------:R-:W0:Y:S02]  /*0390*/  MUFU.EX2 R15, R15 ;  /* 0x0000000f000f7308 */ /* 0x000e240000000800 */
[----:B0-----:R-:W-:-:S05]  /*03a0*/  FMUL R17, R14, R15 ;  /* 0x0000000f0e117220 */ /* 0x001fca0000400000 */
[----:B------:R3:W-:Y:S01]  /*03b0*/  STG.E desc[UR4][R10.64], R17 ;  /* 0x000000110a007986 */ /* 0x0007e2000c101904 */
[----:B------:R-:W-:Y:S05]  /*03c0*/  @!P0 BRA `(.L_x_45) ;  /* 0xfffffffc00b48947 */ /* 0x000fea000383ffff */
.L_x_44:
[----:B------:R-:W-:Y:S05]  /*03d0*/  BSYNC.RECONVERGENT B0 ;  /* 0x0000000000007941 */ /* 0x000fea0003800200 */
.L_x_43:
[----:B------:R-:W-:Y:S01]  /*03e0*/  BSSY.RECONVERGENT B0, `(.L_x_46) ;  /* 0x000000c000007945 */ /* 0x000fe20003800200 */
[----:B------:R-:W-:-:S03]  /*03f0*/  IMAD.MOV.U32 R6, RZ, RZ, RZ ;  /* 0x000000ffff067224 */ /* 0x000fc600078e00ff */
[----:B------:R-:W-:Y:S05]  /*0400*/  @P1 BRA `(.L_x_47) ;  /* 0x0000000000241947 */ /* 0x000fea0003800000 */
[----:B------:R-:W2:Y:S01]  /*0410*/  LDC R8, c[0x0][0x360] ;  /* 0x0000d800ff087b82 */ /* 0x000ea20000000800 */
[----:B------:R-:W-:Y:S01]  /*0420*/  IMAD.MOV.U32 R6, RZ, RZ, RZ ;  /* 0x000000ffff067224 */ /* 0x000fe200078e00ff */
[----:B------:R-:W-:-:S07]  /*0430*/  MOV R9, R7 ;  /* 0x0000000700097202 */ /* 0x000fce0000000f00 */
.L_x_48:
[----:B------:R-:W-:-:S06]  /*0440*/  IMAD.WIDE R2, R9, 0x4, R4 ;  /* 0x0000000409027825 */ /* 0x000fcc00078e0204 */
[----:B------:R-:W4:Y:S01]  /*0450*/  LDG.E R3, desc[UR4][R2.64] ;  /* 0x0000000402037981 */ /* 0x000f22000c1e1900 */
[----:B--2---:R-:W-:-:S05]  /*0460*/  IMAD.IADD R9, R8, 0x1, R9 ;  /* 0x0000000108097824 */ /* 0x004fca00078e0209 */
[----:B------:R-:W-:Y:S01]  /*0470*/  ISETP.GE.AND P0, PT, R9, R0, PT ;  /* 0x000000000900720c */ /* 0x000fe20003f06270 */
[----:B----4-:R-:W-:-:S12]  /*0480*/  FADD R6, R3, R6 ;  /* 0x0000000603067221 */ /* 0x010fd80000000000 */
[----:B------:R-:W-:Y:S05]  /*0490*/  @!P0 BRA `(.L_x_48) ;  /* 0xfffffffc00e88947 */ /* 0x000fea000383ffff */
.L_x_47:
[----:B------:R-:W-:Y:S05]  /*04a0*/  BSYNC.RECONVERGENT B0 ;  /* 0x0000000000007941 */ /* 0x000fea0003800200 */
.L_x_46:
[----:B------:R-:W2:Y:S01]  /*04b0*/  SHFL.DOWN PT, R3, R6, 0x10, 0x1f ;  /* 0x0a001f0006037f89 */ /* 0x000ea200000e0000 */
[----:B------:R-:W-:Y:S01]  /*04c0*/  ISETP.GE.AND P0, PT, R7, R0, PT ;  /* 0x000000000700720c */ /* 0x000fe20003f06270 */
[----:B--2---:R-:W-:-:S05]  /*04d0*/  FADD R2, R3, R6 ;  /* 0x0000000603027221 */ /* 0x004fca0000000000 */
[----:B------:R-:W2:Y:S02]  /*04e0*/  SHFL.DOWN PT, R3, R2, 0x8, 0x1f ;  /* 0x09001f0002037f89 */ /* 0x000ea400000e0000 */
[----:B--2---:R-:W-:-:S05]  /*04f0*/  FADD R8, R2, R3 ;  /* 0x0000000302087221 */ /* 0x004fca0000000000 */
[----:B------:R-:W2:Y:S02]  /*0500*/  SHFL.DOWN PT, R3, R8, 0x4, 0x1f ;  /* 0x08801f0008037f89 */ /* 0x000ea400000e0000 */
[----:B--2---:R-:W-:-:S05]  /*0510*/  FADD R9, R8, R3 ;  /* 0x0000000308097221 */ /* 0x004fca0000000000 */
[----:B---3--:R-:W2:Y:S02]  /*0520*/  SHFL.DOWN PT, R10, R9, 0x2, 0x1f ;  /* 0x08401f00090a7f89 */ /* 0x008ea400000e0000 */
[----:B--2---:R-:W-:-:S05]  /*0530*/  FADD R10, R9, R10 ;  /* 0x0000000a090a7221 */ /* 0x004fca0000000000 */
[----:B------:R-:W2:Y:S02]  /*0540*/  SHFL.DOWN PT, R3, R10, 0x1, 0x1f ;  /* 0x08201f000a037f89 */ /* 0x000ea400000e0000 */
[----:B--2---:R-:W-:-:S06]  /*0550*/  FADD R3, R10, R3 ;  /* 0x000000030a037221 */ /* 0x004fcc0000000000 */
[----:B------:R-:W2:Y:S01]  /*0560*/  SHFL.IDX PT, R3, R3, RZ, 0x1f ;  /* 0x00001fff03037589 */ /* 0x000ea200000e0000 */
[----:B------:R-:W-:Y:S05]  /*0570*/  @P0 EXIT ;  /* 0x000000000000094d */ /* 0x000fea0003800000 */
[----:B------:R-:W3:Y:S01]  /*0580*/  LDCU UR6, c[0x0][0x360] ;  /* 0x00006c00ff0677ac */ /* 0x000ee20008000800 */
[----:B------:R-:W4:Y:S02]  /*0590*/  LDCU UR7, c[0x0][0x394] ;  /* 0x00007280ff0777ac */ /* 0x000f240008000800 */
.L_x_51:
[----:B------:R-:W-:-:S05]  /*05a0*/  IMAD.WIDE R8, R7, 0x4, R4 ;  /* 0x0000000407087825 */ /* 0x000fca00078e0204 */
[----:B------:R-:W5:Y:S01]  /*05b0*/  LDG.E R0, desc[UR4][R8.64] ;  /* 0x0000000408007981 */ /* 0x000f62000c1e1900 */
[----:B--2---:R-:W2:Y:S01]  /*05c0*/  MUFU.RCP R2, R3 ;  /* 0x0000000300027308 */ /* 0x004ea20000001000 */
[----:B------:R-:W-:Y:S01]  /*05d0*/  BSSY.RECONVERGENT B0, `(.L_x_49) ;  /* 0x000000b000007945 */ /* 0x000fe20003800200 */
[----:B--2---:R-:W-:-:S04]  /*05e0*/  FFMA R11, -R3, R2, 1 ;  /* 0x3f800000030b7423 */ /* 0x004fc80000000102 */
[----:B------:R-:W-:Y:S02]  /*05f0*/  FFMA R11, R2, R11, R2 ;  /* 0x0000000b020b7223 */ /* 0x000fe40000000002 */
[----:B-----5:R-:W2:Y:S02]  /*0600*/  FCHK P0, R0, R3 ;  /* 0x0000000300007302 */ /* 0x020ea40000000000 */
[----:B------:R-:W-:-:S04]  /*0610*/  FFMA R2, R0, R11, RZ ;  /* 0x0000000b00027223 */ /* 0x000fc800000000ff */
[----:B------:R-:W-:-:S04]  /*0620*/  FFMA R6, -R3, R2, R0 ;  /* 0x0000000203067223 */ /* 0x000fc80000000100 */
[----:B------:R-:W-:Y:S01]  /*0630*/  FFMA R11, R11, R6, R2 ;  /* 0x000000060b0b7223 */ /* 0x000fe20000000002 */
[----:B--2---:R-:W-:Y:S06]  /*0640*/  @!P0 BRA `(.L_x_50) ;  /* 0x00000000000c8947 */ /* 0x004fec0003800000 */
[----:B------:R-:W-:-:S07]  /*0650*/  MOV R2, 0x670 ;  /* 0x0000067000027802 */ /* 0x000fce0000000f00 */
[----:B01-34-:R-:W-:Y:S05]  /*0660*/  CALL.REL.NOINC `($__internal_1_$__cuda_sm3x_div_rn_noftz_f32_slowpath) ;  /* 0x00000000001c7944 */ /* 0x01bfea0003c00000 */
[----:B------:R-:W-:-:S07]  /*0670*/  IMAD.MOV.U32 R11, RZ, RZ, R0 ;  /* 0x000000ffff0b7224 */ /* 0x000fce00078e0000 */
.L_x_50:
[----:B---34-:R-:W-:Y:S05]  /*0680*/  BSYNC.RECONVERGENT B0 ;  /* 0x0000000000007941 */ /* 0x018fea0003800200 */
.L_x_49:
[----:B------:R2:W-:Y:S01]  /*0690*/  STG.E desc[UR4][R8.64], R11 ;  /* 0x0000000b08007986 */ /* 0x0005e2000c101904 */
[----:B------:R-:W-:-:S05]  /*06a0*/  VIADD R7, R7, UR6 ;  /* 0x0000000607077c36 */ /* 0x000fca0008000000 */
[----:B------:R-:W-:-:S13]  /*06b0*/  ISETP.GE.AND P0, PT, R7, UR7, PT ;  /* 0x0000000707007c0c */ /* 0x000fda000bf06270 */
[----:B--2---:R-:W-:Y:S05]  /*06c0*/  @!P0 BRA `(.L_x_51) ;  /* 0xfffffffc00b48947 */ /* 0x004fea000383ffff */
[----:B------:R-:W-:Y:S05]  /*06d0*/  EXIT ;  /* 0x000000000000794d */ /* 0x000fea0003800000 */
        .weak           $__internal_1_$__cuda_sm3x_div_rn_noftz_f32_slowpath
        .type           $__internal_1_$__cuda_sm3x_div_rn_noftz_f32_slowpath,@function
        .size           $__internal_1_$__cuda_sm3x_div_rn_noftz_f32_slowpath,(.L_x_199 - $__internal_1_$__cuda_sm3x_div_rn_noftz_f32_slowpath)
$__internal_1_$__cuda_sm3x_div_rn_noftz_f32_slowpath:
        /* <DEDUP_REMOVED lines=11> */
[----:B------:R-:W-:Y:S01]  /*0790*/  @!P0 MOV R6, RZ ;  /* 0x000000ff00068202 */ /* 0x000fe20000000f00 */
        /* <DEDUP_REMOVED lines=19> */
[----:B------:R-:W-:Y:S02]  /*08d0*/  @P0 IMAD.MOV.U32 R6, RZ, RZ, RZ ;  /* 0x000000ffff060224 */ /* 0x000fe400078e00ff */
[----:B------:R-:W-:Y:S01]  /*08e0*/  @!P0 FFMA R11, R0, 1.84467440737095516160e+19, RZ ;  /* 0x5f800000000b8823 */ /* 0x000fe200000000ff */
[----:B------:R-:W-:Y:S02]  /*08f0*/  @!P0 IMAD.MOV.U32 R6, RZ, RZ, -0x40 ;  /* 0xffffffc0ff068424 */ /* 0x000fe400078e00ff */
[----:B------:R-:W-:Y:S02]  /*0900*/  @!P1 FFMA R12, R3, 1.84467440737095516160e+19, RZ ;  /* 0x5f800000030c9823 */ /* 0x000fe400000000ff */
[----:B------:R-:W-:-:S07]  /*0910*/  @!P1 VIADD R6, R6, 0x40 ;  /* 0x0000004006069836 */ /* 0x000fce0000000000 */
.L_x_53:
[----:B------:R-:W-:Y:S01]  /*0920*/  LEA R13, R10, 0xc0800000, 0x17 ;  /* 0xc08000000a0d7811 */ /* 0x000fe200078eb8ff */
[----:B------:R-:W-:Y:S03]  /*0930*/  BSSY.RECONVERGENT B2, `(.L_x_58) ;  /* 0x0000036000027945 */ /* 0x000fe60003800200 */
[----:B------:R-:W-:Y:S01]  /*0940*/  IADD3 R13, PT, PT, -R13, R12, RZ ;  /* 0x0000000c0d0d7210 */ /* 0x000fe20007ffe1ff */
[----:B------:R-:W-:-:S03]  /*0950*/  VIADD R12, R16, 0xffffff81 ;  /* 0xffffff81100c7836 */ /* 0x000fc60000000000 */
[----:B------:R-:W0:Y:S01]  /*0960*/  MUFU.RCP R14, R13 ;  /* 0x0000000d000e7308 */ /* 0x000e220000001000 */
[----:B------:R-:W-:Y:S01]  /*0970*/  FADD.FTZ R15, -R13, -RZ ;  /* 0x800000ff0d0f7221 */ /* 0x000fe20000010100 */
[----:B------:R-:W-:-:S03]  /*0980*/  IMAD R0, R12, -0x800000, R11 ;  /* 0xff8000000c007824 */ /* 0x000fc600078e020b */
[----:B0-----:R-:W-:-:S04]  /*0990*/  FFMA R17, R14, R15, 1 ;  /* 0x3f8000000e117423 */ /* 0x001fc8000000000f */
[----:B------:R-:W-:-:S04]  /*09a0*/  FFMA R16, R14, R17, R14 ;  /* 0x000000110e107223 */ /* 0x000fc8000000000e */
[----:B------:R-:W-:-:S04]  /*09b0*/  FFMA R11, R0, R16, RZ ;  /* 0x00000010000b7223 */ /* 0x000fc800000000ff */
[----:B------:R-:W-:-:S04]  /*09c0*/  FFMA R14, R15, R11, R0 ;  /* 0x0000000b0f0e7223 */ /* 0x000fc80000000000 */
[----:B------:R-:W-:Y:S01]  /*09d0*/  FFMA R17, R16, R14, R11 ;  /* 0x0000000e10117223 */ /* 0x000fe2000000000b */
[----:B------:R-:W-:-:S03]  /*09e0*/  IADD3 R11, PT, PT, R12, 0x7f, -R10 ;  /* 0x0000007f0c0b7810 */ /* 0x000fc60007ffe80a */
[----:B------:R-:W-:Y:S02]  /*09f0*/  FFMA R14, R15, R17, R0 ;  /* 0x000000110f0e7223 */ /* 0x000fe40000000000 */
[----:B------:R-:W-:Y:S02]  /*0a00*/  IMAD.IADD R11, R11, 0x1, R6 ;  /* 0x000000010b0b7824 */ /* 0x000fe400078e0206 */
[----:B------:R-:W-:-:S05]  /*0a10*/  FFMA R0, R16, R14, R17 ;  /* 0x0000000e10007223 */ /* 0x000fca0000000011 */
[----:B------:R-:W-:-:S04]  /*0a20*/  SHF.R.U32.HI R10, RZ, 0x17, R0 ;  /* 0x00000017ff0a7819 */ /* 0x000fc80000011600 */
[----:B------:R-:W-:-:S05]  /*0a30*/  LOP3.LUT R10, R10, 0xff, RZ, 0xc0, !PT ;  /* 0x000000ff0a0a7812 */ /* 0x000fca00078ec0ff */
[----:B------:R-:W-:-:S05]  /*0a40*/  IMAD.IADD R12, R10, 0x1, R11 ;  /* 0x000000010a0c7824 */ /* 0x000fca00078e020b */
[----:B------:R-:W-:-:S04]  /*0a50*/  IADD3 R6, PT, PT, R12, -0x1, RZ ;  /* 0xffffffff0c067810 */ /* 0x000fc80007ffe0ff */
        /* <DEDUP_REMOVED lines=9> */
[-CC-:B------:R-:W-:Y:S01]  /*0af0*/  FFMA.RZ R6, R16, R14.reuse, R17.reuse ;  /* 0x0000000e10067223 */ /* 0x180fe2000000c011 */
[----:B------:R-:W-:Y:S02]  /*0b00*/  VIADD R13, R12, 0x20 ;  /* 0x000000200c0d7836 */ /* 0x000fe40000000000 */
[-CC-:B------:R-:W-:Y:S01]  /*0b10*/  FFMA.RM R11, R16, R14.reuse, R17.reuse ;  /* 0x0000000e100b7223 */ /* 0x180fe20000004011 */
        /* <DEDUP_REMOVED lines=15> */
[----:B------:R-:W-:-:S05]  /*0c10*/  LOP3.LUT R6, R6, R11, RZ, 0xc0, !PT ;  /* 0x0000000b06067212 */ /* 0x000fca00078ec0ff */
[----:B------:R-:W-:-:S05]  /*0c20*/  IMAD.IADD R13, R13, 0x1, R6 ;  /* 0x000000010d0d7824 */ /* 0x000fca00078e0206 */
[----:B------:R-:W-:Y:S01]  /*0c30*/  LOP3.LUT R0, R13, R0, RZ, 0xfc, !PT ;  /* 0x000000000d007212 */ /* 0x000fe200078efcff */
[----:B------:R-:W-:Y:S06]  /*0c40*/  BRA `(.L_x_61) ;  /* 0x0000000000107947 */ /* 0x000fec0003800000 */
.L_x_60:
[----:B------:R-:W-:-:S04]  /*0c50*/  LOP3.LUT R0, R0, 0x80000000, RZ, 0xc0, !PT ;  /* 0x8000000000007812 */ /* 0x000fc800078ec0ff */
[----:B------:R-:W-:Y:S01]  /*0c60*/  LOP3.LUT R0, R0, 0x7f800000, RZ, 0xfc, !PT ;  /* 0x7f80000000007812 */ /* 0x000fe200078efcff */
[----:B------:R-:W-:Y:S06]  /*0c70*/  BRA `(.L_x_61) ;  /* 0x0000000000047947 */ /* 0x000fec0003800000 */
.L_x_59:
[----:B------:R-:W-:-:S07]  /*0c80*/  LEA R0, R11, R0, 0x17 ;  /* 0x000000000b007211 */ /* 0x000fce00078eb8ff */
.L_x_61:
[----:B------:R-:W-:Y:S05]  /*0c90*/  BSYNC.RECONVERGENT B2 ;  /* 0x0000000000027941 */ /* 0x000fea0003800200 */
.L_x_58:
[----:B------:R-:W-:Y:S05]  /*0ca0*/  BRA `(.L_x_62) ;  /* 0x0000000000207947 */ /* 0x000fea0003800000 */
.L_x_57:
[----:B------:R-:W-:-:S04]  /*0cb0*/  LOP3.LUT R0, R12, 0x80000000, R11, 0x48, !PT ;  /* 0x800000000c007812 */ /* 0x000fc800078e480b */
[----:B------:R-:W-:Y:S01]  /*0cc0*/  LOP3.LUT R0, R0, 0x7f800000, RZ, 0xfc, !PT ;  /* 0x7f80000000007812 */ /* 0x000fe200078efcff */
[----:B------:R-:W-:Y:S06]  /*0cd0*/  BRA `(.L_x_62) ;  /* 0x0000000000147947 */ /* 0x000fec0003800000 */
.L_x_56:
[----:B------:R-:W-:Y:S01]  /*0ce0*/  LOP3.LUT R0, R12, 0x80000000, R11, 0x48, !PT ;  /* 0x800000000c007812 */ /* 0x000fe200078e480b */
[----:B------:R-:W-:Y:S06]  /*0cf0*/  BRA `(.L_x_62) ;  /* 0x00000000000c7947 */ /* 0x000fec0003800000 */
.L_x_55:
[----:B------:R-:W0:Y:S01]  /*0d00*/  MUFU.RSQ R0, -QNAN ;  /* 0xffc0000000007908 */ /* 0x000e220000001400 */
[----:B------:R-:W-:Y:S05]  /*0d10*/  BRA `(.L_x_62) ;  /* 0x0000000000047947 */ /* 0x000fea0003800000 */
.L_x_54:
[----:B------:R-:W-:-:S07]  /*0d20*/  FADD.FTZ R0, R0, R3 ;  /* 0x0000000300007221 */ /* 0x000fce0000010000 */
.L_x_62:
[----:B------:R-:W-:Y:S05]  /*0d30*/  BSYNC.RECONVERGENT B1 ;  /* 0x0000000000017941 */ /* 0x000fea0003800200 */
.L_x_52:
[----:B------:R-:W-:Y:S02]  /*0d40*/  IMAD.MOV.U32 R10, RZ, RZ, R2 ;  /* 0x000000ffff0a7224 */ /* 0x000fe400078e0002 */
[----:B------:R-:W-:-:S04]  /*0d50*/  IMAD.MOV.U32 R11, RZ, RZ, 0x0 ;  /* 0x00000000ff0b7424 */ /* 0x000fc800078e00ff */
[----:B0-----:R-:W-:Y:S05]  /*0d60*/  RET.REL.NODEC R10 `(_Z23softmax_forward_kernel3PfS_ii) ;  /* 0xfffffff00aa47950 */ /* 0x001fea0003c3ffff */
.L_x_63:
        /* <DEDUP_REMOVED lines=9> */
.L_x_199:


//--------------------- .text._Z23softmax_forward_kernel2PfS_ii --------------------------
	.section	.text._Z23softmax_forward_kernel2PfS_ii,"ax",@progbits
	.align	128
        .global         _Z23softmax_forward_kernel2PfS_ii
        .type           _Z23softmax_forward_kernel2PfS_ii,@function
        .size           _Z23softmax_forward_kernel2PfS_ii,(.L_x_200 - _Z23softmax_forward_kernel2PfS_ii)
        .other          _Z23softmax_forward_kernel2PfS_ii,@"STO_CUDA_ENTRY STV_DEFAULT"
_Z23softmax_forward_kernel2PfS_ii:
.text._Z23softmax_forward_kernel2PfS_ii:
[----:B------:R-:W-:Y:S01]  /*0000*/  LDC R1, c[0x0][0x37c] ;  /* 0x0000df00ff017b82 */ /* 0x000fe20000000800 */
[----:B------:R-:W0:Y:S07]  /*0010*/  S2R R7, SR_TID.X ;  /* 0x0000000000077919 */ /* 0x000e2e0000002100 */
[----:B------:R-:W0:Y:S01]  /*0020*/  LDC R6, c[0x0][0x394] ;  /* 0x0000e500ff067b82 */ /* 0x000e220000000800 */
[----:B------:R-:W1:Y:S01]  /*0030*/  LDCU.64 UR6, c[0x0][0x388] ;  /* 0x00007100ff0677ac */ /* 0x000e620008000a00 */
[----:B------:R-:W-:Y:S01]  /*0040*/  BSSY.RECONVERGENT B0, `(.L_x_64) ;  /* 0x000004d000007945 */ /* 0x000fe20003800200 */
[----:B------:R-:W-:Y:S01]  /*0050*/  IMAD.MOV.U32 R10, RZ, RZ, -0x800000 ;  /* 0xff800000ff0a7424 */ /* 0x000fe200078e00ff */
[----:B------:R-:W2:Y:S04]  /*0060*/  LDCU.64 UR8, c[0x0][0x358] ;  /* 0x00006b00ff0877ac */ /* 0x000ea80008000a00 */
[----:B------:R-:W3:Y:S08]  /*0070*/  S2UR UR4, SR_CTAID.X ;  /* 0x00000000000479c3 */ /* 0x000ef00000002500 */
[----:B------:R-:W4:Y:S01]  /*0080*/  LDC R2, c[0x0][0x360] ;  /* 0x0000d800ff027b82 */ /* 0x000f220000000800 */
[----:B0-----:R-:W-:Y:S01]  /*0090*/  ISETP.GE.AND P0, PT, R7, R6, PT ;  /* 0x000000060700720c */ /* 0x001fe20003f06270 */
[----:B---3--:R-:W-:-:S04]  /*00a0*/  IMAD R0, R6, UR4, RZ ;  /* 0x0000000406007c24 */ /* 0x008fc8000f8e02ff */
[----:B------:R-:W-:-:S03]  /*00b0*/  IMAD.WIDE R8, R0, 0x4, RZ ;  /* 0x0000000400087825 */ /* 0x000fc600078e02ff */
[----:B-1----:R-:W-:-:S04]  /*00c0*/  IADD3 R4, P1, PT, R8, UR6, RZ ;  /* 0x0000000608047c10 */ /* 0x002fc8000ff3e0ff */
[----:B------:R-:W-:Y:S01]  /*00d0*/  IADD3.X R5, PT, PT, R9, UR7, RZ, P1, !PT ;  /* 0x0000000709057c10 */ /* 0x000fe20008ffe4ff */
[----:B--2---:R-:W-:Y:S08]  /*00e0*/  @P0 BRA `(.L_x_65) ;  /* 0x0000000400080947 */ /* 0x004ff00003800000 */
[----:B----4-:R-:W0:Y:S01]  /*00f0*/  I2F.U32.RP R14, R2 ;  /* 0x00000002000e7306 */ /* 0x010e220000209000 */
[----:B------:R-:W-:Y:S01]  /*0100*/  IMAD.IADD R3, R7, 0x1, R2 ;  /* 0x0000000107037824 */ /* 0x000fe200078e0202 */
[----:B------:R-:W-:Y:S01]  /*0110*/  ISETP.NE.U32.AND P2, PT, R2, RZ, PT ;  /* 0x000000ff0200720c */ /* 0x000fe20003f45070 */
[----:B------:R-:W-:Y:S03]  /*0120*/  BSSY.RECONVERGENT B1, `(.L_x_66) ;  /* 0x000002d000017945 */ /* 0x000fe60003800200 */
[CC--:B------:R-:W-:Y:S02]  /*0130*/  ISETP.GE.U32.AND P0, PT, R3.reuse, R6.reuse, PT ;  /* 0x000000060300720c */ /* 0x0c0fe40003f06070 */
[----:B------:R-:W-:Y:S02]  /*0140*/  VIMNMX.U32 R12, PT, PT, R3, R6, !PT ;  /* 0x00000006030c7248 */ /* 0x000fe40007fe0000 */
[----:B------:R-:W-:-:S04]  /*0150*/  SEL R13, RZ, 0x1, P0 ;  /* 0x00000001ff0d7807 */ /* 0x000fc80000000000 */
[----:B------:R-:W-:Y:S01]  /*0160*/  IADD3 R3, PT, PT, R12, -R3, -R13 ;  /* 0x800000030c037210 */ /* 0x000fe20007ffe80d */
[----:B0-----:R-:W0:Y:S02]  /*0170*/  MUFU.RCP R14, R14 ;  /* 0x0000000e000e7308 */ /* 0x001e240000001000 */
[----:B0-----:R-:W-:-:S06]  /*0180*/  VIADD R10, R14, 0xffffffe ;  /* 0x0ffffffe0e0a7836 */ /* 0x001fcc0000000000 */
[----:B------:R0:W1:Y:S02]  /*0190*/  F2I.FTZ.U32.TRUNC.NTZ R11, R10 ;  /* 0x0000000a000b7305 */ /* 0x000064000021f000 */
[----:B0-----:R-:W-:Y:S01]  /*01a0*/  IMAD.MOV.U32 R10, RZ, RZ, RZ ;  /* 0x000000ffff0a7224 */ /* 0x001fe200078e00ff */
[----:B-1----:R-:W-:-:S05]  /*01b0*/  IADD3 R15, PT, PT, RZ, -R11, RZ ;  /* 0x8000000bff0f7210 */ /* 0x002fca0007ffe0ff */
[----:B------:R-:W-:-:S04]  /*01c0*/  IMAD R15, R15, R2, RZ ;  /* 0x000000020f0f7224 */ /* 0x000fc800078e02ff */
[----:B------:R-:W-:-:S06]  /*01d0*/  IMAD.HI.U32 R14, R11, R15, R10 ;  /* 0x0000000f0b0e7227 */ /* 0x000fcc00078e000a */
[----:B------:R-:W-:-:S05]  /*01e0*/  IMAD.HI.U32 R14, R14, R3, RZ ;  /* 0x000000030e0e7227 */ /* 0x000fca00078e00ff */
[----:B------:R-:W-:-:S05]  /*01f0*/  IADD3 R10, PT, PT, -R14, RZ, RZ ;  /* 0x000000ff0e0a7210 */ /* 0x000fca0007ffe1ff */
[----:B------:R-:W-:Y:S02]  /*0200*/  IMAD R3, R2, R10, R3 ;  /* 0x0000000a02037224 */ /* 0x000fe400078e0203 */
[----:B------:R-:W-:-:S03]  /*0210*/  IMAD.MOV.U32 R10, RZ, RZ, -0x800000 ;  /* 0xff800000ff0a7424 */ /* 0x000fc600078e00ff */
[----:B------:R-:W-:-:S13]  /*0220*/  ISETP.GE.U32.AND P0, PT, R3, R2, PT ;  /* 0x000000020300720c */ /* 0x000fda0003f06070 */
[----:B------:R-:W-:Y:S02]  /*0230*/  @P0 IMAD.IADD R3, R3, 0x1, -R2 ;  /* 0x0000000103030824 */ /* 0x000fe400078e0a02 */
[----:B------:R-:W-:-:S03]  /*0240*/  @P0 VIADD R14, R14, 0x1 ;  /* 0x000000010e0e0836 */ /* 0x000fc60000000000 */
[----:B------:R-:W-:-:S13]  /*0250*/  ISETP.GE.U32.AND P1, PT, R3, R2, PT ;  /* 0x000000020300720c */ /* 0x000fda0003f26070 */
[----:B------:R-:W-:Y:S02]  /*0260*/  @P1 IADD3 R14, PT, PT, R14, 0x1, RZ ;  /* 0x000000010e0e1810 */ /* 0x000fe40007ffe0ff */
[----:B------:R-:W-:-:S05]  /*0270*/  @!P2 LOP3.LUT R14, RZ, R2, RZ, 0x33, !PT ;  /* 0x00000002ff0ea212 */ /* 0x000fca00078e33ff */
[----:B------:R-:W-:-:S05]  /*0280*/  IMAD.IADD R13, R13, 0x1, R14 ;  /* 0x000000010d0d7824 */ /* 0x000fca00078e020e */
[C---:B------:R-:W-:Y:S02]  /*0290*/  LOP3.LUT R3, R13.reuse, 0x3, RZ, 0xc0, !PT ;  /* 0x000000030d037812 */ /* 0x040fe400078ec0ff */
[----:B------:R-:W-:Y:S02]  /*02a0*/  ISETP.GE.U32.AND P1, PT, R13, 0x3, PT ;  /* 0x000000030d00780c */ /* 0x000fe40003f26070 */
[----:B------:R-:W-:Y:S02]  /*02b0*/  ISETP.NE.AND P0, PT, R3, 0x3, PT ;  /* 0x000000030300780c */ /* 0x000fe40003f05270 */
[----:B------:R-:W-:-:S11]  /*02c0*/  MOV R3, R7 ;  /* 0x0000000700037202 */ /* 0x000fd60000000f00 */
[----:B------:R-:W-:Y:S05]  /*02d0*/  @!P0 BRA `(.L_x_67) ;  /* 0x0000000000448947 */ /* 0x000fea0003800000 */
[----:B------:R-:W-:-:S04]  /*02e0*/  IMAD.WIDE.U32 R10, R7, 0x4, R8 ;  /* 0x00000004070a7825 */ /* 0x000fc800078e0008 */
[----:B------:R-:W-:Y:S01]  /*02f0*/  VIADD R3, R13, 0x1 ;  /* 0x000000010d037836 */ /* 0x000fe20000000000 */
[----:B------:R-:W-:Y:S01]  /*0300*/  IADD3 R14, P0, PT, R10, UR6, RZ ;  /* 0x000000060a0e7c10 */ /* 0x000fe2000ff1e0ff */
[----:B------:R-:W-:-:S03]  /*0310*/  IMAD.MOV.U32 R10, RZ, RZ, -0x800000 ;  /* 0xff800000ff0a7424 */ /* 0x000fc600078e00ff */
[----:B------:R-:W-:Y:S02]  /*0320*/  LOP3.LUT R12, R3, 0x3, RZ, 0xc0, !PT ;  /* 0x00000003030c7812 */ /* 0x000fe400078ec0ff */
[----:B------:R-:W-:Y:S02]  /*0330*/  IADD3.X R13, PT, PT, R11, UR7, RZ, P0, !PT ;  /* 0x000000070b0d7c10 */ /* 0x000fe400087fe4ff */
[----:B------:R-:W-:Y:S01]  /*0340*/  MOV R3, R7 ;  /* 0x0000000700037202 */ /* 0x000fe20000000f00 */
[----:B------:R-:W-:-:S07]  /*0350*/  IMAD.MOV R11, RZ, RZ, -R12 ;  /* 0x000000ffff0b7224 */ /* 0x000fce00078e0a0c */
.L_x_68:
[----:B------:R-:W-:-:S05]  /*0360*/  IMAD.MOV.U32 R15, RZ, RZ, R13 ;  /* 0x000000ffff0f7224 */ /* 0x000fca00078e000d */
[----:B------:R0:W2:Y:S01]  /*0370*/  LDG.E R17, desc[UR8][R14.64] ;  /* 0x000000080e117981 */ /* 0x0000a2000c1e1900 */
[----:B------:R-:W-:Y:S01]  /*0380*/  IADD3 R11, PT, PT, R11, 0x1, RZ ;  /* 0x000000010b0b7810 */ /* 0x000fe20007ffe0ff */
[----:B------:R-:W-:-:S03]  /*0390*/  IMAD.WIDE.U32 R12, R2, 0x4, R14 ;  /* 0x00000004020c7825 */ /* 0x000fc600078e000e */
[----:B------:R-:W-:Y:S01]  /*03a0*/  ISETP.NE.AND P0, PT, R11, RZ, PT ;  /* 0x000000ff0b00720c */ /* 0x000fe20003f05270 */
[----:B------:R-:W-:Y:S02]  /*03b0*/  IMAD.IADD R3, R2, 0x1, R3 ;  /* 0x0000000102037824 */ /* 0x000fe400078e0203 */
[----:B0-----:R-:W-:Y:S01]  /*03c0*/  IMAD.MOV.U32 R14, RZ, RZ, R12 ;  /* 0x000000ffff0e7224 */ /* 0x001fe200078e000c */
[----:B--2---:R-:W-:-:S09]  /*03d0*/  FMNMX R10, R17, R10, !PT ;  /* 0x0000000a110a7209 */ /* 0x004fd20007800000 */
[----:B------:R-:W-:Y:S05]  /*03e0*/  @P0 BRA `(.L_x_68) ;  /* 0xfffffffc00dc0947 */ /* 0x000fea000383ffff */
.L_x_67:
[----:B------:R-:W-:Y:S05]  /*03f0*/  BSYNC.RECONVERGENT B1 ;  /* 0x0000000000017941 */ /* 0x000fea0003800200 */
.L_x_66:
[----:B------:R-:W-:Y:S05]  /*0400*/  @!P1 BRA `(.L_x_65) ;  /* 0x0000000000409947 */ /* 0x000fea0003800000 */
.L_x_69:
[----:B------:R-:W-:Y:S01]  /*0410*/  IADD3 R15, PT, PT, R2, R3, RZ ;  /* 0x00000003020f7210 */ /* 0x000fe20007ffe0ff */
[----:B------:R-:W-:-:S04]  /*0420*/  IMAD.WIDE.U32 R12, R3, 0x4, R4 ;  /* 0x00000004030c7825 */ /* 0x000fc800078e0004 */
[C---:B------:R-:W-:Y:S02]  /*0430*/  IMAD.IADD R17, R15.reuse, 0x1, R2 ;  /* 0x000000010f117824 */ /* 0x040fe400078e0202 */
[----:B------:R-:W-:Y:S01]  /*0440*/  IMAD.WIDE.U32 R14, R15, 0x4, R4 ;  /* 0x000000040f0e7825 */ /* 0x000fe200078e0004 */
[----:B------:R-:W2:Y:S03]  /*0450*/  LDG.E R13, desc[UR8][R12.64] ;  /* 0x000000080c0d7981 */ /* 0x000ea6000c1e1900 */
[C---:B------:R-:W-:Y:S02]  /*0460*/  IMAD.IADD R3, R17.reuse, 0x1, R2 ;  /* 0x0000000111037824 */ /* 0x040fe400078e0202 */
[--C-:B------:R-:W-:Y:S01]  /*0470*/  IMAD.WIDE.U32 R16, R17, 0x4, R4.reuse ;  /* 0x0000000411107825 */ /* 0x100fe200078e0004 */
[----:B------:R-:W2:Y:S03]  /*0480*/  LDG.E R14, desc[UR8][R14.64] ;  /* 0x000000080e0e7981 */ /* 0x000ea6000c1e1900 */
[----:B------:R-:W-:-:S02]  /*0490*/  IMAD.WIDE.U32 R18, R3, 0x4, R4 ;  /* 0x0000000403127825 */ /* 0x000fc400078e0004 */
[----:B------:R-:W3:Y:S04]  /*04a0*/  LDG.E R17, desc[UR8][R16.64] ;  /* 0x0000000810117981 */ /* 0x000ee8000c1e1900 */
[----:B------:R-:W3:Y:S01]  /*04b0*/  LDG.E R18, desc[UR8][R18.64] ;  /* 0x0000000812127981 */ /* 0x000ee2000c1e1900 */
[----:B------:R-:W-:-:S04]  /*04c0*/  IADD3 R3, PT, PT, R3, R2, RZ ;  /* 0x0000000203037210 */ /* 0x000fc80007ffe0ff */
[----:B------:R-:W-:Y:S02]  /*04d0*/  ISETP.GE.AND P0, PT, R3, R6, PT ;  /* 0x000000060300720c */ /* 0x000fe40003f06270 */
[----:B--2---:R-:W-:-:S04]  /*04e0*/  FMNMX3 R10, R10, R13, R14, !PT ;  /* 0x0000000d0a0a7276 */ /* 0x004fc8000780000e */
[----:B---3--:R-:W-:-:S07]  /*04f0*/  FMNMX3 R10, R10, R17, R18, !PT ;  /* 0x000000110a0a7276 */ /* 0x008fce0007800012 */
[----:B------:R-:W-:Y:S05]  /*0500*/  @!P0 BRA `(.L_x_69) ;  /* 0xfffffffc00c08947 */ /* 0x000fea000383ffff */
.L_x_65:
[----:B------:R-:W-:Y:S05]  /*0510*/  BSYNC.RECONVERGENT B0 ;  /* 0x0000000000007941 */ /* 0x000fea0003800200 */
.L_x_64:
[----:B------:R-:W0:Y:S01]  /*0520*/  S2UR UR5, SR_CgaCtaId ;  /* 0x00000000000579c3 */ /* 0x000e220000008800 */
[----:B------:R-:W-:Y:S01]  /*0530*/  UMOV UR4, 0x400 ;  /* 0x0000040000047882 */ /* 0x000fe20000000000 */
[----:B----4-:R-:W-:-:S06]  /*0540*/  ISETP.GE.U32.AND P0, PT, R2, 0x2, PT ;  /* 0x000000020200780c */ /* 0x010fcc0003f06070 */
[----:B------:R-:W1:Y:S01]  /*0550*/  S2UR UR6, SR_CgaCtaId ;  /* 0x00000000000679c3 */ /* 0x000e620000008800 */
[----:B0-----:R-:W-:-:S03]  /*0560*/  ULEA UR4, UR5, UR4, 0x18 ;  /* 0x0000000405047291 */ /* 0x001fc6000f8ec0ff */
[----:B------:R-:W-:-:S03]  /*0570*/  UMOV UR5, 0x400 ;  /* 0x0000040000057882 */ /* 0x000fc60000000000 */
[----:B------:R-:W-:Y:S01]  /*0580*/  LEA R3, R7, UR4, 0x2 ;  /* 0x0000000407037c11 */ /* 0x000fe2000f8e10ff */
[----:B-1----:R-:W-:-:S04]  /*0590*/  ULEA UR5, UR6, UR5, 0x18 ;  /* 0x0000000506057291 */ /* 0x002fc8000f8ec0ff */
[----:B------:R0:W-:Y:S01]  /*05a0*/  STS [R3], R10 ;  /* 0x0000000a03007388 */ /* 0x0001e20000000800 */
[----:B------:R-:W-:Y:S06]  /*05b0*/  BAR.SYNC.DEFER_BLOCKING 0x0 ;  /* 0x0000000000007b1d */ /* 0x000fec0000010000 */
[----:B------:R-:W-:Y:S05]  /*05c0*/  @!P0 BRA `(.L_x_70) ;  /* 0x0000000000308947 */ /* 0x000fea0003800000 */
[----:B------:R-:W-:-:S07]  /*05d0*/  IMAD.MOV.U32 R6, RZ, RZ, R2 ;  /* 0x000000ffff067224 */ /* 0x000fce00078e0002 */
.L_x_71:
[----:B------:R-:W-:Y:S01]  /*05e0*/  BAR.SYNC.DEFER_BLOCKING 0x0 ;  /* 0x0000000000007b1d */ /* 0x000fe20000010000 */
[----:B------:R-:W-:-:S04]  /*05f0*/  SHF.R.U32.HI R12, RZ, 0x1, R6 ;  /* 0x00000001ff0c7819 */ /* 0x000fc80000011606 */
[----:B------:R-:W-:-:S13]  /*0600*/  ISETP.GE.U32.AND P0, PT, R7, R12, PT ;  /* 0x0000000c0700720c */ /* 0x000fda0003f06070 */
[----:B------:R-:W-:Y:S01]  /*0610*/  @!P0 IMAD R11, R12, 0x4, R3 ;  /* 0x000000040c0b8824 */ /* 0x000fe200078e0203 */
[----:B0-----:R-:W-:Y:S05]  /*0620*/  @!P0 LDS R10, [R3] ;  /* 0x00000000030a8984 */ /* 0x001fea0000000800 */
[----:B------:R-:W0:Y:S02]  /*0630*/  @!P0 LDS R11, [R11] ;  /* 0x000000000b0b8984 */ /* 0x000e240000000800 */
[----:B0-----:R-:W-:-:S05]  /*0640*/  @!P0 FMNMX R10, R10, R11, !PT ;  /* 0x0000000b0a0a8209 */ /* 0x001fca0007800000 */
[----:B------:R1:W-:Y:S01]  /*0650*/  @!P0 STS [R3], R10 ;  /* 0x0000000a03008388 */ /* 0x0003e20000000800 */
[----:B------:R-:W-:Y:S02]  /*0660*/  ISETP.GT.U32.AND P0, PT, R6, 0x3, PT ;  /* 0x000000030600780c */ /* 0x000fe40003f04070 */
[----:B------:R-:W-:-:S11]  /*0670*/  MOV R6, R12 ;  /* 0x0000000c00067202 */ /* 0x000fd60000000f00 */
[----:B-1----:R-:W-:Y:S05]  /*0680*/  @P0 BRA `(.L_x_71) ;  /* 0xfffffffc00d40947 */ /* 0x002fea000383ffff */
.L_x_70:
[----:B------:R-:W1:Y:S01]  /*0690*/  LDCU UR6, c[0x0][0x394] ;  /* 0x00007280ff0677ac */ /* 0x000e620008000800 */
[----:B------:R-:W2:Y:S01]  /*06a0*/  LDS R6, [UR5] ;  /* 0x00000005ff067984 */ /* 0x000ea20008000800 */
[----:B------:R-:W-:Y:S01]  /*06b0*/  BSSY.RECONVERGENT B0, `(.L_x_72) ;  /* 0x0000085000007945 */ /* 0x000fe20003800200 */
[----:B------:R-:W-:Y:S01]  /*06c0*/  BAR.SYNC.DEFER_BLOCKING 0x0 ;  /* 0x0000000000007b1d */ /* 0x000fe20000010000 */
[----:B-1----:R-:W-:-:S13]  /*06d0*/  ISETP.GE.AND P0, PT, R7, UR6, PT ;  /* 0x0000000607007c0c */ /* 0x002fda000bf06270 */
[----:B------:R-:W-:Y:S05]  /*06e0*/  @P0 BRA `(.L_x_73) ;  /* 0x0000000800040947 */ /* 0x000fea0003800000 */
[----:B------:R-:W1:Y:S01]  /*06f0*/  I2F.U32.RP R15, R2 ;  /* 0x00000002000f7306 */ /* 0x000e620000209000 */
[----:B------:R-:W-:Y:S01]  /*0700*/  IADD3 R14, PT, PT, R7, R2, RZ ;  /* 0x00000002070e7210 */ /* 0x000fe20007ffe0ff */
[----:B------:R-:W-:Y:S01]  /*0710*/  BSSY.RECONVERGENT B1, `(.L_x_74) ;  /* 0x000003b000017945 */ /* 0x000fe20003800200 */
[----:B------:R-:W-:Y:S02]  /*0720*/  ISETP.NE.U32.AND P2, PT, R2, RZ, PT ;  /* 0x000000ff0200720c */ /* 0x000fe40003f45070 */
[C---:B------:R-:W-:Y:S02]  /*0730*/  ISETP.GE.AND P0, PT, R14.reuse, UR6, PT ;  /* 0x000000060e007c0c */ /* 0x040fe4000bf06270 */
[----:B------:R-:W-:Y:S02]  /*0740*/  VIMNMX R12, PT, PT, R14, UR6, !PT ;  /* 0x000000060e0c7c48 */ /* 0x000fe4000ffe0100 */
[----:B------:R-:W-:Y:S01]  /*0750*/  SEL R13, RZ, 0x1, P0 ;  /* 0x00000001ff0d7807 */ /* 0x000fe20000000000 */
[----:B-1----:R-:W0:Y:S02]  /*0760*/  MUFU.RCP R15, R15 ;  /* 0x0000000f000f7308 */ /* 0x002e240000001000 */
[----:B0-----:R-:W-:-:S06]  /*0770*/  VIADD R10, R15, 0xffffffe ;  /* 0x0ffffffe0f0a7836 */ /* 0x001fcc0000000000 */
[----:B------:R0:W1:Y:S02]  /*0780*/  F2I.FTZ.U32.TRUNC.NTZ R11, R10 ;  /* 0x0000000a000b7305 */ /* 0x000064000021f000 */
[----:B0-----:R-:W-:Y:S02]  /*0790*/  IMAD.MOV.U32 R10, RZ, RZ, RZ ;  /* 0x000000ffff0a7224 */ /* 0x001fe400078e00ff */
[----:B-1----:R-:W-:-:S04]  /*07a0*/  IMAD.MOV R17, RZ, RZ, -R11 ;  /* 0x000000ffff117224 */ /* 0x002fc800078e0a0b */
[----:B------:R-:W-:-:S04]  /*07b0*/  IMAD R17, R17, R2, RZ ;  /* 0x0000000211117224 */ /* 0x000fc800078e02ff */
[----:B------:R-:W-:Y:S01]  /*07c0*/  IMAD.HI.U32 R16, R11, R17, R10 ;  /* 0x000000110b107227 */ /* 0x000fe200078e000a */
[----:B------:R-:W-:-:S05]  /*07d0*/  IADD3 R11, PT, PT, R12, -R14, -R13 ;  /* 0x8000000e0c0b7210 */ /* 0x000fca0007ffe80d */
[----:B------:R-:W-:-:S04]  /*07e0*/  IMAD.HI.U32 R10, R16, R11, RZ ;  /* 0x0000000b100a7227 */ /* 0x000fc800078e00ff */
[----:B------:R-:W-:-:S04]  /*07f0*/  IMAD.MOV R12, RZ, RZ, -R10 ;  /* 0x000000ffff0c7224 */ /* 0x000fc800078e0a0a */
[----:B------:R-:W-:-:S05]  /*0800*/  IMAD R11, R2, R12, R11 ;  /* 0x0000000c020b7224 */ /* 0x000fca00078e020b */
[----:B------:R-:W-:-:S13]  /*0810*/  ISETP.GE.U32.AND P0, PT, R11, R2, PT ;  /* 0x000000020b00720c */ /* 0x000fda0003f06070 */
[----:B------:R-:W-:Y:S01]  /*0820*/  @P0 IADD3 R11, PT, PT, R11, -R2, RZ ;  /* 0x800000020b0b0210 */ /* 0x000fe20007ffe0ff */
[----:B------:R-:W-:-:S03]  /*0830*/  @P0 VIADD R10, R10, 0x1 ;  /* 0x000000010a0a0836 */ /* 0x000fc60000000000 */
[----:B------:R-:W-:-:S13]  /*0840*/  ISETP.GE.U32.AND P1, PT, R11, R2, PT ;  /* 0x000000020b00720c */ /* 0x000fda0003f26070 */
[----:B------:R-:W-:Y:S01]  /*0850*/  @P1 VIADD R10, R10, 0x1 ;  /* 0x000000010a0a1836 */ /* 0x000fe20000000000 */
[----:B------:R-:W-:-:S04]  /*0860*/  @!P2 LOP3.LUT R10, RZ, R2, RZ, 0x33, !PT ;  /* 0x00000002ff0aa212 */ /* 0x000fc800078e33ff */
[----:B------:R-:W-:Y:S01]  /*0870*/  IADD3 R14, PT, PT, R13, R10, RZ ;  /* 0x0000000a0d0e7210 */ /* 0x000fe20007ffe0ff */
[----:B------:R-:W-:-:S03]  /*0880*/  IMAD.MOV.U32 R13, RZ, RZ, R7 ;  /* 0x000000ffff0d7224 */ /* 0x000fc600078e0007 */
[C---:B------:R-:W-:Y:S02]  /*0890*/  LOP3.LUT R10, R14.reuse, 0x3, RZ, 0xc0, !PT ;  /* 0x000000030e0a7812 */ /* 0x040fe400078ec0ff */
[----:B------:R-:W-:Y:S02]  /*08a0*/  ISETP.GE.U32.AND P1, PT, R14, 0x3, PT ;  /* 0x000000030e00780c */ /* 0x000fe40003f26070 */
[----:B------:R-:W-:-:S13]  /*08b0*/  ISETP.NE.AND P0, PT, R10, 0x3, PT ;  /* 0x000000030a00780c */ /* 0x000fda0003f05270 */
[----:B------:R-:W-:Y:S05]  /*08c0*/  @!P0 BRA `(.L_x_75) ;  /* 0x00000000007c8947 */ /* 0x000fea0003800000 */
[----:B------:R-:W0:Y:S01]  /*08d0*/  LDCU.64 UR4, c[0x0][0x388] ;  /* 0x00007100ff0477ac */ /* 0x000e220008000a00 */
[----:B------:R-:W1:Y:S01]  /*08e0*/  LDC.64 R10, c[0x0][0x380] ;  /* 0x0000e000ff0a7b82 */ /* 0x000e620000000a00 */
[----:B------:R-:W-:Y:S01]  /*08f0*/  IMAD.WIDE.U32 R12, R7, 0x4, R8 ;  /* 0x00000004070c7825 */ /* 0x000fe200078e0008 */
[----:B------:R-:W-:-:S03]  /*0900*/  IADD3 R17, PT, PT, R0, R7, RZ ;  /* 0x0000000700117210 */ /* 0x000fc60007ffe0ff */
[----:B------:R-:W-:-:S05]  /*0910*/  VIADD R14, R14, 0x1 ;  /* 0x000000010e0e7836 */ /* 0x000fca0000000000 */
[----:B------:R-:W-:Y:S02]  /*0920*/  LOP3.LUT R14, R14, 0x3, RZ, 0xc0, !PT ;  /* 0x000000030e0e7812 */ /* 0x000fe400078ec0ff */
[----:B0-----:R-:W-:-:S03]  /*0930*/  IADD3 R16, P0, PT, R12, UR4, RZ ;  /* 0x000000040c107c10 */ /* 0x001fc6000ff1e0ff */
[----:B------:R-:W-:Y:S01]  /*0940*/  IMAD.MOV R12, RZ, RZ, -R14 ;  /* 0x000000ffff0c7224 */ /* 0x000fe200078e0a0e */
[----:B------:R-:W-:Y:S01]  /*0950*/  IADD3.X R15, PT, PT, R13, UR5, RZ, P0, !PT ;  /* 0x000000050d0f7c10 */ /* 0x000fe200087fe4ff */
[----:B------:R-:W-:-:S08]  /*0960*/  IMAD R13, R14, R2, R7 ;  /* 0x000000020e0d7224 */ /* 0x000fd000078e0207 */
.L_x_76:
[----:B------:R-:W-:-:S05]  /*0970*/  IMAD.MOV.U32 R14, RZ, RZ, R16 ;  /* 0x000000ffff0e7224 */ /* 0x000fca00078e0010 */
[----:B0-----:R0:W2:Y:S01]  /*0980*/  LDG.E R19, desc[UR8][R14.64] ;  /* 0x000000080e137981 */ /* 0x0010a2000c1e1900 */
[----:B------:R-:W-:Y:S02]  /*0990*/  HFMA2 R16, -RZ, RZ, 0.96630859375, -0.0022525787353515625 ;  /* 0x3bbb989dff107431 */ /* 0x000fe400000001ff */
[----:B------:R-:W-:Y:S02]  /*09a0*/  IMAD.MOV.U32 R21, RZ, RZ, 0x437c0000 ;  /* 0x437c0000ff157424 */ /* 0x000fe400078e00ff */
[----:B------:R-:W-:-:S05]  /*09b0*/  VIADD R12, R12, 0x1 ;  /* 0x000000010c0c7836 */ /* 0x000fca0000000000 */
[----:B------:R-:W-:Y:S01]  /*09c0*/  ISETP.NE.AND P0, PT, R12, RZ, PT ;  /* 0x000000ff0c00720c */ /* 0x000fe20003f05270 */
[----:B0-----:R-:W-:-:S04]  /*09d0*/  IMAD.WIDE.U32 R14, R2, 0x4, R14 ;  /* 0x00000004020e7825 */ /* 0x001fc800078e000e */
[----:B--2---:R-:W-:-:S04]  /*09e0*/  FADD R19, -R6, R19 ;  /* 0x0000001306137221 */ /* 0x004fc80000000100 */
[----:B------:R-:W-:-:S04]  /*09f0*/  FFMA.SAT R16, R19, R16, 0.5 ;  /* 0x3f00000013107423 */ /* 0x000fc80000002010 */
[----:B------:R-:W-:-:S04]  /*0a00*/  FFMA.RM R16, R16, R21, 12582913 ;  /* 0x4b40000110107423 */ /* 0x000fc80000004015 */
[C---:B------:R-:W-:Y:S01]  /*0a10*/  FADD R18, R16.reuse, -12583039 ;  /* 0xcb40007f10127421 */ /* 0x040fe20000000000 */
[----:B------:R-:W-:-:S03]  /*0a20*/  SHF.L.U32 R16, R16, 0x17, RZ ;  /* 0x0000001710107819 */ /* 0x000fc600000006ff */
[----:B------:R-:W-:-:S04]  /*0a30*/  FFMA R18, R19, 1.4426950216293334961, -R18 ;  /* 0x3fb8aa3b13127823 */ /* 0x000fc80000000812 */
[----:B------:R-:W-:Y:S01]  /*0a40*/  FFMA R20, R19, 1.925963033500011079e-08, R18 ;  /* 0x32a5706013147823 */ /* 0x000fe20000000012 */
[----:B-1----:R-:W-:-:S03]  /*0a50*/  IMAD.WIDE R18, R17, 0x4, R10 ;  /* 0x0000000411127825 */ /* 0x002fc600078e020a */
[----:B------:R-:W0:Y:S01]  /*0a60*/  MUFU.EX2 R21, R20 ;  /* 0x0000001400157308 */ /* 0x000e220000000800 */
[----:B------:R-:W-:Y:S02]  /*0a70*/  IMAD.IADD R17, R2, 0x1, R17 ;  /* 0x0000000102117824 */ /* 0x000fe400078e0211 */
[----:B0-----:R-:W-:Y:S01]  /*0a80*/  FMUL R21, R16, R21 ;  /* 0x0000001510157220 */ /* 0x001fe20000400000 */
[----:B------:R-:W-:-:S04]  /*0a90*/  MOV R16, R14 ;  /* 0x0000000e00107202 */ /* 0x000fc80000000f00 */
[----:B------:R0:W-:Y:S01]  /*0aa0*/  STG.E desc[UR8][R18.64], R21 ;  /* 0x0000001512007986 */ /* 0x0001e2000c101908 */
[----:B------:R-:W-:Y:S05]  /*0ab0*/  @P0 BRA `(.L_x_76) ;  /* 0xfffffffc00ac0947 */ /* 0x000fea000383ffff */
.L_x_75:
[----:B------:R-:W-:Y:S05]  /*0ac0*/  BSYNC.RECONVERGENT B1 ;  /* 0x0000000000017941 */ /* 0x000fea0003800200 */
.L_x_74:
[----:B------:R-:W-:Y:S05]  /*0ad0*/  @!P1 BRA `(.L_x_73) ;  /* 0x0000000400089947 */ /* 0x000fea0003800000 */
[----:B------:R-:W1:Y:S01]  /*0ae0*/  LDC.64 R10, c[0x0][0x380] ;  /* 0x0000e000ff0a7b82 */ /* 0x000e620000000a00 */
[----:B------:R-:W-:-:S07]  /*0af0*/  SHF.L.U32 R17, R2, 0x2, RZ ;  /* 0x0000000202117819 */ /* 0x000fce00000006ff */
.L_x_77:
[----:B---3--:R-:W-:-:S06]  /*0b00*/  IMAD.WIDE.U32 R14, R13, 0x4, R4 ;  /* 0x000000040d0e7825 */ /* 0x008fcc00078e0004 */
[----:B------:R-:W2:Y:S01]  /*0b10*/  LDG.E R15, desc[UR8][R14.64] ;  /* 0x000000080e0f7981 */ /* 0x000ea2000c1e1900 */
[----:B0-----:R-:W-:Y:S02]  /*0b20*/  HFMA2 R18, -RZ, RZ, 3.7421875, 0 ;  /* 0x437c0000ff127431 */ /* 0x001fe400000001ff */
[----:B------:R-:W-:Y:S02]  /*0b30*/  IMAD.MOV.U32 R16, RZ, RZ, 0x3bbb989d ;  /* 0x3bbb989dff107424 */ /* 0x000fe400078e00ff */
[----:B--2---:R-:W-:-:S04]  /*0b40*/  FADD R19, -R6, R15 ;  /* 0x0000000f06137221 */ /* 0x004fc80000000100 */
[----:B------:R-:W-:-:S04]  /*0b50*/  FFMA.SAT R21, R19, R16, 0.5 ;  /* 0x3f00000013157423 */ /* 0x000fc80000002010 */
[----:B------:R-:W-:-:S04]  /*0b60*/  FFMA.RM R21, R21, R18, 12582913 ;  /* 0x4b40000115157423 */ /* 0x000fc80000004012 */
[C---:B------:R-:W-:Y:S01]  /*0b70*/  FADD R12, R21.reuse, -12583039 ;  /* 0xcb40007f150c7421 */ /* 0x040fe20000000000 */
[----:B------:R-:W-:-:S03]  /*0b80*/  SHF.L.U32 R21, R21, 0x17, RZ ;  /* 0x0000001715157819 */ /* 0x000fc600000006ff */
[----:B------:R-:W-:-:S04]  /*0b90*/  FFMA R12, R19, 1.4426950216293334961, -R12 ;  /* 0x3fb8aa3b130c7823 */ /* 0x000fc8000000080c */
[----:B------:R-:W-:Y:S01]  /*0ba0*/  FFMA R12, R19, 1.925963033500011079e-08, R12 ;  /* 0x32a57060130c7823 */ /* 0x000fe2000000000c */
[--C-:B------:R-:W-:Y:S02]  /*0bb0*/  IMAD.IADD R19, R0, 0x1, R13.reuse ;  /* 0x0000000100137824 */ /* 0x100fe400078e020d */
[----:B------:R-:W-:Y:S02]  /*0bc0*/  IMAD.IADD R13, R2, 0x1, R13 ;  /* 0x00000001020d7824 */ /* 0x000fe400078e020d */
[----:B-1----:R-:W-:Y:S01]  /*0bd0*/  IMAD.WIDE R14, R19, 0x4, R10 ;  /* 0x00000004130e7825 */ /* 0x002fe200078e020a */
[----:B------:R-:W0:Y:S03]  /*0be0*/  MUFU.EX2 R12, R12 ;  /* 0x0000000c000c7308 */ /* 0x000e260000000800 */
[----:B0-----:R-:W-:Y:S01]  /*0bf0*/  FMUL R19, R21, R12 ;  /* 0x0000000c15137220 */ /* 0x001fe20000400000 */
[----:B------:R-:W-:-:S04]  /*0c00*/  IMAD.WIDE.U32 R20, R13, 0x4, R4 ;  /* 0x000000040d147825 */ /* 0x000fc800078e0004 */
[----:B------:R0:W-:Y:S04]  /*0c10*/  STG.E desc[UR8][R14.64], R19 ;  /* 0x000000130e007986 */ /* 0x0001e8000c101908 */
[----:B------:R-:W2:Y:S01]  /*0c20*/  LDG.E R21, desc[UR8][R20.64] ;  /* 0x0000000814157981 */ /* 0x000ea2000c1e1900 */
[----:B0-----:R-:W-:Y:S02]  /*0c30*/  IMAD.IADD R19, R13, 0x1, R2 ;  /* 0x000000010d137824 */ /* 0x001fe400078e0202 */
[----:B--2---:R-:W-:Y:S02]  /*0c40*/  FADD R23, -R6, R21 ;  /* 0x0000001506177221 */ /* 0x004fe40000000100 */
[----:B------:R-:W-:-:S04]  /*0c50*/  IMAD.WIDE.U32 R20, R19, 0x4, R4 ;  /* 0x0000000413147825 */ /* 0x000fc800078e0004 */
[----:B------:R-:W-:-:S04]  /*0c60*/  FFMA.SAT R25, R23, R16, 0.5 ;  /* 0x3f00000017197423 */ /* 0x000fc80000002010 */
[----:B------:R-:W-:-:S04]  /*0c70*/  FFMA.RM R25, R25, R18, 12582913 ;  /* 0x4b40000119197423 */ /* 0x000fc80000004012 */
[C---:B------:R-:W-:Y:S01]  /*0c80*/  FADD R12, R25.reuse, -12583039 ;  /* 0xcb40007f190c7421 */ /* 0x040fe20000000000 */
[----:B------:R-:W-:-:S03]  /*0c90*/  SHF.L.U32 R25, R25, 0x17, RZ ;  /* 0x0000001719197819 */ /* 0x000fc600000006ff */
[----:B------:R-:W-:-:S04]  /*0ca0*/  FFMA R12, R23, 1.4426950216293334961, -R12 ;  /* 0x3fb8aa3b170c7823 */ /* 0x000fc8000000080c */
[----:B------:R-:W-:Y:S01]  /*0cb0*/  FFMA R23, R23, 1.925963033500011079e-08, R12 ;  /* 0x32a5706017177823 */ /* 0x000fe2000000000c */
[----:B------:R-:W-:-:S03]  /*0cc0*/  IADD3 R12, P0, PT, R17, R14, RZ ;  /* 0x0000000e110c7210 */ /* 0x000fc60007f1e0ff */
[----:B------:R-:W0:Y:S01]  /*0cd0*/  MUFU.EX2 R22, R23 ;  /* 0x0000001700167308 */ /* 0x000e220000000800 */
[----:B------:R-:W-:Y:S01]  /*0ce0*/  IADD3.X R13, PT, PT, RZ, R15, RZ, P0, !PT ;  /* 0x0000000fff0d7210 */ /* 0x000fe200007fe4ff */
[----:B0-----:R-:W-:-:S05]  /*0cf0*/  FMUL R25, R25, R22 ;  /* 0x0000001619197220 */ /* 0x001fca0000400000 */
[----:B------:R0:W-:Y:S04]  /*0d00*/  STG.E desc[UR8][R12.64], R25 ;  /* 0x000000190c007986 */ /* 0x0001e8000c101908 */
[----:B------:R-:W2:Y:S01]  /*0d10*/  LDG.E R21, desc[UR8][R20.64] ;  /* 0x0000000814157981 */ /* 0x000ea2000c1e1900 */
[----:B------:R-:W-:Y:S01]  /*0d20*/  IADD3 R19, PT, PT, R19, R2, RZ ;  /* 0x0000000213137210 */ /* 0x000fe20007ffe0ff */
[----:B--2---:R-:W-:-:S04]  /*0d30*/  FADD R15, -R6, R21 ;  /* 0x00000015060f7221 */ /* 0x004fc80000000100 */
[----:B------:R-:W-:-:S04]  /*0d40*/  FFMA.SAT R27, R15, R16, 0.5 ;  /* 0x3f0000000f1b7423 */ /* 0x000fc80000002010 */
[----:B------:R-:W-:-:S04]  /*0d50*/  FFMA.RM R27, R27, R18, 12582913 ;  /* 0x4b4000011b1b7423 */ /* 0x000fc80000004012 */
[C---:B------:R-:W-:Y:S01]  /*0d60*/  FADD R14, R27.reuse, -12583039 ;  /* 0xcb40007f1b0e7421 */ /* 0x040fe20000000000 */
[----:B------:R-:W-:-:S03]  /*0d70*/  IMAD.SHL.U32 R27, R27, 0x800000, RZ ;  /* 0x008000001b1b7824 */ /* 0x000fc600078e00ff */
[----:B------:R-:W-:-:S04]  /*0d80*/  FFMA R14, R15, 1.4426950216293334961, -R14 ;  /* 0x3fb8aa3b0f0e7823 */ /* 0x000fc8000000080e */
[----:B------:R-:W-:Y:S01]  /*0d90*/  FFMA R22, R15, 1.925963033500011079e-08, R14 ;  /* 0x32a570600f167823 */ /* 0x000fe2000000000e */
[----:B------:R-:W-:-:S05]  /*0da0*/  IADD3 R14, P0, PT, R17, R12, RZ ;  /* 0x0000000c110e7210 */ /* 0x000fca0007f1e0ff */
[----:B------:R-:W1:Y:S01]  /*0db0*/  MUFU.EX2 R22, R22 ;  /* 0x0000001600167308 */ /* 0x000e620000000800 */
[----:B------:R-:W-:Y:S02]  /*0dc0*/  IMAD.X R15, RZ, RZ, R13, P0 ;  /* 0x000000ffff0f7224 */ /* 0x000fe400000e060d */
[----:B0-----:R-:W-:-:S04]  /*0dd0*/  IMAD.WIDE.U32 R12, R19, 0x4, R4 ;  /* 0x00000004130c7825 */ /* 0x001fc800078e0004 */
[----:B-1----:R-:W-:-:S05]  /*0de0*/  FMUL R27, R27, R22 ;  /* 0x000000161b1b7220 */ /* 0x002fca0000400000 */
[----:B------:R3:W-:Y:S04]  /*0df0*/  STG.E desc[UR8][R14.64], R27 ;  /* 0x0000001b0e007986 */ /* 0x0007e8000c101908 */
[----:B------:R-:W2:Y:S01]  /*0e00*/  LDG.E R13, desc[UR8][R12.64] ;  /* 0x000000080c0d7981 */ /* 0x000ea2000c1e1900 */
[----:B------:R-:W-:Y:S01]  /*0e10*/  IADD3 R20, P0, PT, R17, R14, RZ ;  /* 0x0000000e11147210 */ /* 0x000fe20007f1e0ff */
[----:B--2---:R-:W-:Y:S01]  /*0e20*/  FADD R21, -R6, R13 ;  /* 0x0000000d06157221 */ /* 0x004fe20000000100 */
[----:B------:R-:W-:-:S03]  /*0e30*/  IADD3 R13, PT, PT, R19, R2, RZ ;  /* 0x00000002130d7210 */ /* 0x000fc60007ffe0ff */
[----:B------:R-:W-:-:S04]  /*0e40*/  FFMA.SAT R23, R21, R16, 0.5 ;  /* 0x3f00000015177423 */ /* 0x000fc80000002010 */
[----:B------:R-:W-:-:S04]  /*0e50*/  FFMA.RM R23, R23, R18, 12582913 ;  /* 0x4b40000117177423 */ /* 0x000fc80000004012 */
[C---:B------:R-:W-:Y:S01]  /*0e60*/  FADD R16, R23.reuse, -12583039 ;  /* 0xcb40007f17107421 */ /* 0x040fe20000000000 */
[----:B------:R-:W-:-:S03]  /*0e70*/  SHF.L.U32 R23, R23, 0x17, RZ ;  /* 0x0000001717177819 */ /* 0x000fc600000006ff */
[----:B------:R-:W-:-:S04]  /*0e80*/  FFMA R16, R21, 1.4426950216293334961, -R16 ;  /* 0x3fb8aa3b15107823 */ /* 0x000fc80000000810 */
[----:B------:R-:W-:Y:S01]  /*0e90*/  FFMA R16, R21, 1.925963033500011079e-08, R16 ;  /* 0x32a5706015107823 */ /* 0x000fe20000000010 */
[----:B------:R-:W-:Y:S01]  /*0ea0*/  IMAD.X R21, RZ, RZ, R15, P0 ;  /* 0x000000ffff157224 */ /* 0x000fe200000e060f */
[----:B------:R-:W-:-:S04]  /*0eb0*/  ISETP.GE.AND P0, PT, R13, UR6, PT ;  /* 0x000000060d007c0c */ /* 0x000fc8000bf06270 */
[----:B------:R-:W0:Y:S02]  /*0ec0*/  MUFU.EX2 R16, R16 ;  /* 0x0000001000107308 */ /* 0x000e240000000800 */
[----:B0-----:R-:W-:-:S05]  /*0ed0*/  FMUL R23, R23, R16 ;  /* 0x0000001017177220 */ /* 0x001fca0000400000 */
[----:B------:R3:W-:Y:S02]  /*0ee0*/  STG.E desc[UR8][R20.64], R23 ;  /* 0x0000001714007986 */ /* 0x0007e4000c101908 */
[----:B------:R-:W-:Y:S05]  /*0ef0*/  @!P0 BRA `(.L_x_77) ;  /* 0xfffffffc00008947 */ /* 0x000fea000383ffff */
.L_x_73:
[----:B------:R-:W-:Y:S05]  /*0f00*/  BSYNC.RECONVERGENT B0 ;  /* 0x0000000000007941 */ /* 0x000fea0003800200 */
.L_x_72:
[----:B------:R-:W1:Y:S01]  /*0f10*/  LDCU.64 UR4, c[0x0][0x380] ;  /* 0x00007000ff0477ac */ /* 0x000e620008000a00 */
[----:B------:R-:W-:Y:S01]  /*0f20*/  BAR.SYNC.DEFER_BLOCKING 0x0 ;  /* 0x0000000000007b1d */ /* 0x000fe20000010000 */
[----:B------:R-:W-:Y:S01]  /*0f30*/  ISETP.GE.AND P1, PT, R7, UR6, PT ;  /* 0x0000000607007c0c */ /* 0x000fe2000bf26270 */
[----:B------:R-:W-:-:S04]  /*0f40*/  IMAD.MOV.U32 R0, RZ, RZ, RZ ;  /* 0x000000ffff007224 */ /* 0x000fc800078e00ff */
[----:B------:R-:W-:Y:S01]  /*0f50*/  BSSY.RECONVERGENT B0, `(.L_x_78) ;  /* 0x0000048000007945 */ /* 0x000fe20003800200 */
[----:B-1----:R-:W-:-:S04]  /*0f60*/  IADD3 R4, P0, PT, R8, UR4, RZ ;  /* 0x0000000408047c10 */ /* 0x002fc8000ff1e0ff */
[----:B------:R-:W-:-:S03]  /*0f70*/  IADD3.X R5, PT, PT, R9, UR5, RZ, P0, !PT ;  /* 0x0000000509057c10 */ /* 0x000fc600087fe4ff */
[----:B------:R-:W-:Y:S06]  /*0f80*/  @P1 BRA `(.L_x_79) ;  /* 0x0000000400101947 */ /* 0x000fec0003800000 */
[----:B------:R-:W1:Y:S01]  /*0f90*/  I2F.U32.RP R12, R2 ;  /* 0x00000002000c7306 */ /* 0x000e620000209000 */
[----:B------:R-:W-:Y:S01]  /*0fa0*/  IADD3 R0, PT, PT, R7, R2, RZ ;  /* 0x0000000207007210 */ /* 0x000fe20007ffe0ff */
[----:B------:R-:W-:Y:S01]  /*0fb0*/  BSSY.RECONVERGENT B1, `(.L_x_80) ;  /* 0x000002e000017945 */ /* 0x000fe20003800200 */
[----:B------:R-:W-:Y:S02]  /*0fc0*/  ISETP.NE.U32.AND P2, PT, R2, RZ, PT ;  /* 0x000000ff0200720c */ /* 0x000fe40003f45070 */
[C---:B------:R-:W-:Y:S02]  /*0fd0*/  ISETP.GE.AND P0, PT, R0.reuse, UR6, PT ;  /* 0x0000000600007c0c */ /* 0x040fe4000bf06270 */
[----:B------:R-:W-:Y:S02]  /*0fe0*/  VIMNMX R13, PT, PT, R0, UR6, !PT ;  /* 0x00000006000d7c48 */ /* 0x000fe4000ffe0100 */
[----:B--2---:R-:W-:Y:S02]  /*0ff0*/  SEL R6, RZ, 0x1, P0 ;  /* 0x00000001ff067807 */ /* 0x004fe40000000000 */
[----:B0-----:R-:W-:-:S02]  /*1000*/  MOV R19, R7 ;  /* 0x0000000700137202 */ /* 0x001fc40000000f00 */
[----:B------:R-:W-:Y:S01]  /*1010*/  IADD3 R13, PT, PT, R13, -R0, -R6 ;  /* 0x800000000d0d7210 */ /* 0x000fe20007ffe806 */
[----:B-1----:R-:W0:Y:S02]  /*1020*/  MUFU.RCP R12, R12 ;  /* 0x0000000c000c7308 */ /* 0x002e240000001000 */
[----:B0-----:R-:W-:-:S06]  /*1030*/  IADD3 R10, PT, PT, R12, 0xffffffe, RZ ;  /* 0x0ffffffe0c0a7810 */ /* 0x001fcc0007ffe0ff */
[----:B------:R0:W3:Y:S02]  /*1040*/  F2I.FTZ.U32.TRUNC.NTZ R11, R10 ;  /* 0x0000000a000b7305 */ /* 0x0000e4000021f000 */
[----:B0-----:R-:W-:Y:S02]  /*1050*/  IMAD.MOV.U32 R10, RZ, RZ, RZ ;  /* 0x000000ffff0a7224 */ /* 0x001fe400078e00ff */
[----:B---3--:R-:W-:-:S04]  /*1060*/  IMAD.MOV R15, RZ, RZ, -R11 ;  /* 0x000000ffff0f7224 */ /* 0x008fc800078e0a0b */
[----:B------:R-:W-:-:S04]  /*1070*/  IMAD R15, R15, R2, RZ ;  /* 0x000000020f0f7224 */ /* 0x000fc800078e02ff */
[----:B------:R-:W-:-:S06]  /*1080*/  IMAD.HI.U32 R12, R11, R15, R10 ;  /* 0x0000000f0b0c7227 */ /* 0x000fcc00078e000a */
[----:B------:R-:W-:-:S05]  /*1090*/  IMAD.HI.U32 R11, R12, R13, RZ ;  /* 0x0000000d0c0b7227 */ /* 0x000fca00078e00ff */
[----:B------:R-:W-:-:S05]  /*10a0*/  IADD3 R0, PT, PT, -R11, RZ, RZ ;  /* 0x000000ff0b007210 */ /* 0x000fca0007ffe1ff */
[----:B------:R-:W-:-:S05]  /*10b0*/  IMAD R13, R2, R0, R13 ;  /* 0x00000000020d7224 */ /* 0x000fca00078e020d */
[----:B------:R-:W-:-:S13]  /*10c0*/  ISETP.GE.U32.AND P0, PT, R13, R2, PT ;  /* 0x000000020d00720c */ /* 0x000fda0003f06070 */
[----:B------:R-:W-:Y:S01]  /*10d0*/  @P0 IMAD.IADD R13, R13, 0x1, -R2 ;  /* 0x000000010d0d0824 */ /* 0x000fe200078e0a02 */
[----:B------:R-:W-:-:S04]  /*10e0*/  @P0 IADD3 R11, PT, PT, R11, 0x1, RZ ;  /* 0x000000010b0b0810 */ /* 0x000fc80007ffe0ff */
[----:B------:R-:W-:-:S13]  /*10f0*/  ISETP.GE.U32.AND P1, PT, R13, R2, PT ;  /* 0x000000020d00720c */ /* 0x000fda0003f26070 */
[----:B------:R-:W-:Y:S01]  /*1100*/  @P1 VIADD R11, R11, 0x1 ;  /* 0x000000010b0b1836 */ /* 0x000fe20000000000 */
[----:B------:R-:W-:-:S04]  /*1110*/  @!P2 LOP3.LUT R11, RZ, R2, RZ, 0x33, !PT ;  /* 0x00000002ff0ba212 */ /* 0x000fc800078e33ff */
[----:B------:R-:W-:-:S04]  /*1120*/  IADD3 R6, PT, PT, R6, R11, RZ ;  /* 0x0000000b06067210 */ /* 0x000fc80007ffe0ff */
[C---:B------:R-:W-:Y:S02]  /*1130*/  LOP3.LUT R0, R6.reuse, 0x3, RZ, 0xc0, !PT ;  /* 0x0000000306007812 */ /* 0x040fe400078ec0ff */
[----:B------:R-:W-:Y:S02]  /*1140*/  ISETP.GE.U32.AND P1, PT, R6, 0x3, PT ;  /* 0x000000030600780c */ /* 0x000fe40003f26070 */
[----:B------:R-:W-:Y:S01]  /*1150*/  ISETP.NE.AND P0, PT, R0, 0x3, PT ;  /* 0x000000030000780c */ /* 0x000fe20003f05270 */
[----:B------:R-:W-:-:S12]  /*1160*/  IMAD.MOV.U32 R0, RZ, RZ, RZ ;  /* 0x000000ffff007224 */ /* 0x000fd800078e00ff */
[----:B------:R-:W-:Y:S05]  /*1170*/  @!P0 BRA `(.L_x_81) ;  /* 0x0000000000448947 */ /* 0x000fea0003800000 */
[----:B------:R-:W-:-:S04]  /*1180*/  IMAD.WIDE.U32 R10, R7, 0x4, R8 ;  /* 0x00000004070a7825 */ /* 0x000fc800078e0008 */
[----:B------:R-:W-:Y:S01]  /*1190*/  VIADD R0, R6, 0x1 ;  /* 0x0000000106007836 */ /* 0x000fe20000000000 */
[----:B------:R-:W-:Y:S01]  /*11a0*/  IADD3 R10, P0, PT, R10, UR4, RZ ;  /* 0x000000040a0a7c10 */ /* 0x000fe2000ff1e0ff */
[----:B------:R-:W-:-:S03]  /*11b0*/  IMAD.MOV.U32 R19, RZ, RZ, R7 ;  /* 0x000000ffff137224 */ /* 0x000fc600078e0007 */
[----:B------:R-:W-:Y:S01]  /*11c0*/  LOP3.LUT R6, R0, 0x3, RZ, 0xc0, !PT ;  /* 0x0000000300067812 */ /* 0x000fe200078ec0ff */
[----:B------:R-:W-:Y:S01]  /*11d0*/  HFMA2 R0, -RZ, RZ, 0, 0 ;  /* 0x00000000ff007431 */ /* 0x000fe200000001ff */
[----:B------:R-:W-:Y:S02]  /*11e0*/  IADD3.X R11, PT, PT, R11, UR5, RZ, P0, !PT ;  /* 0x000000050b0b7c10 */ /* 0x000fe400087fe4ff */
[----:B------:R-:W-:-:S07]  /*11f0*/  IADD3 R6, PT, PT, -R6, RZ, RZ ;  /* 0x000000ff06067210 */ /* 0x000fce0007ffe1ff */
.L_x_82:
[----:B------:R-:W-:Y:S01]  /*1200*/  IMAD.MOV.U32 R12, RZ, RZ, R10 ;  /* 0x000000ffff0c7224 */ /* 0x000fe200078e000a */
[----:B------:R-:W-:-:S05]  /*1210*/  MOV R13, R11 ;  /* 0x0000000b000d7202 */ /* 0x000fca0000000f00 */
[----:B------:R-:W2:Y:S01]  /*1220*/  LDG.E R15, desc[UR8][R12.64] ;  /* 0x000000080c0f7981 */ /* 0x000ea2000c1e1900 */
[----:B------:R-:W-:Y:S01]  /*1230*/  VIADD R6, R6, 0x1 ;  /* 0x0000000106067836 */ /* 0x000fe20000000000 */
[C---:B------:R-:W-:Y:S01]  /*1240*/  IADD3 R19, PT, PT, R2.reuse, R19, RZ ;  /* 0x0000001302137210 */ /* 0x040fe20007ffe0ff */
[----:B------:R-:W-:-:S03]  /*1250*/  IMAD.WIDE.U32 R10, R2, 0x4, R12 ;  /* 0x00000004020a7825 */ /* 0x000fc600078e000c */
[----:B------:R-:W-:Y:S01]  /*1260*/  ISETP.NE.AND P0, PT, R6, RZ, PT ;  /* 0x000000ff0600720c */ /* 0x000fe20003f05270 */
[----:B--2---:R-:W-:-:S12]  /*1270*/  FADD R0, R15, R0 ;  /* 0x000000000f007221 */ /* 0x004fd80000000000 */
[----:B------:R-:W-:Y:S05]  /*1280*/  @P0 BRA `(.L_x_82) ;  /* 0xfffffffc00dc0947 */ /* 0x000fea000383ffff */
.L_x_81:
[----:B------:R-:W-:Y:S05]  /*1290*/  BSYNC.RECONVERGENT B1 ;  /* 0x0000000000017941 */ /* 0x000fea0003800200 */
.L_x_80:
[----:B------:R-:W-:Y:S05]  /*12a0*/  @!P1 BRA `(.L_x_79) ;  /* 0x0000000000489947 */ /* 0x000fea0003800000 */
.L_x_83:
[----:B------:R-:W-:Y:S02]  /*12b0*/  IMAD.IADD R13, R2, 0x1, R19 ;  /* 0x00000001020d7824 */ /* 0x000fe400078e0213 */
[----:B------:R-:W-:-:S03]  /*12c0*/  IMAD.WIDE.U32 R10, R19, 0x4, R4 ;  /* 0x00000004130a7825 */ /* 0x000fc600078e0004 */
[C---:B------:R-:W-:Y:S01]  /*12d0*/  IADD3 R15, PT, PT, R13.reuse, R2, RZ ;  /* 0x000000020d0f7210 */ /* 0x040fe20007ffe0ff */
[----:B------:R-:W-:Y:S02]  /*12e0*/  IMAD.WIDE.U32 R12, R13, 0x4, R4 ;  /* 0x000000040d0c7825 */ /* 0x000fe400078e0004 */
[----:B------:R-:W2:Y:S02]  /*12f0*/  LDG.E R11, desc[UR8][R10.64] ;  /* 0x000000080a0b7981 */ /* 0x000ea4000c1e1900 */
[C---:B------:R-:W-:Y:S02]  /*1300*/  IMAD.IADD R19, R15.reuse, 0x1, R2 ;  /* 0x000000010f137824 */ /* 0x040fe400078e0202 */
[--C-:B------:R-:W-:Y:S01]  /*1310*/  IMAD.WIDE.U32 R14, R15, 0x4, R4.reuse ;  /* 0x000000040f0e7825 */ /* 0x100fe200078e0004 */
[----:B------:R-:W3:Y:S03]  /*1320*/  LDG.E R13, desc[UR8][R12.64] ;  /* 0x000000080c0d7981 */ /* 0x000ee6000c1e1900 */
[----:B------:R-:W-:-:S02]  /*1330*/  IMAD.WIDE.U32 R16, R19, 0x4, R4 ;  /* 0x0000000413107825 */ /* 0x000fc400078e0004 */
[----:B------:R-:W4:Y:S04]  /*1340*/  LDG.E R15, desc[UR8][R14.64] ;  /* 0x000000080e0f7981 */ /* 0x000f28000c1e1900 */
[----:B------:R-:W5:Y:S01]  /*1350*/  LDG.E R17, desc[UR8][R16.64] ;  /* 0x0000000810117981 */ /* 0x000f62000c1e1900 */
[----:B------:R-:W-:-:S04]  /*1360*/  IADD3 R19, PT, PT, R19, R2, RZ ;  /* 0x0000000213137210 */ /* 0x000fc80007ffe0ff */
[----:B------:R-:W-:Y:S01]  /*1370*/  ISETP.GE.AND P0, PT, R19, UR6, PT ;  /* 0x0000000613007c0c */ /* 0x000fe2000bf06270 */
[----:B--2---:R-:W-:-:S04]  /*1380*/  FADD R0, R11, R0 ;  /* 0x000000000b007221 */ /* 0x004fc80000000000 */
[----:B---3--:R-:W-:-:S04]  /*1390*/  FADD R0, R0, R13 ;  /* 0x0000000d00007221 */ /* 0x008fc80000000000 */
[----:B----4-:R-:W-:-:S04]  /*13a0*/  FADD R0, R0, R15 ;  /* 0x0000000f00007221 */ /* 0x010fc80000000000 */
[----:B-----5:R-:W-:Y:S01]  /*13b0*/  FADD R0, R0, R17 ;  /* 0x0000001100007221 */ /* 0x020fe20000000000 */
[----:B------:R-:W-:Y:S06]  /*13c0*/  @!P0 BRA `(.L_x_83) ;  /* 0xfffffffc00b88947 */ /* 0x000fec000383ffff */
.L_x_79:
[----:B------:R-:W-:Y:S05]  /*13d0*/  BSYNC.RECONVERGENT B0 ;  /* 0x0000000000007941 */ /* 0x000fea0003800200 */
.L_x_78:
[----:B------:R-:W-:Y:S01]  /*13e0*/  ISETP.GE.U32.AND P0, PT, R2, 0x2, PT ;  /* 0x000000020200780c */ /* 0x000fe20003f06070 */
[----:B------:R1:W-:Y:S01]  /*13f0*/  STS [R3], R0 ;  /* 0x0000000003007388 */ /* 0x0003e20000000800 */
[----:B------:R-:W4:Y:S01]  /*1400*/  LDCU UR6, c[0x0][0x394] ;  /* 0x00007280ff0677ac */ /* 0x000f220008000800 */
[----:B------:R-:W-:Y:S10]  /*1410*/  BAR.SYNC.DEFER_BLOCKING 0x0 ;  /* 0x0000000000007b1d */ /* 0x000ff40000010000 */
[----:B-1----:R-:W-:Y:S05]  /*1420*/  @!P0 BRA `(.L_x_84) ;  /* 0x0000000000308947 */ /* 0x002fea0003800000 */
[----:B------:R-:W-:-:S07]  /*1430*/  IMAD.MOV.U32 R0, RZ, RZ, R2 ;  /* 0x000000ffff007224 */ /* 0x000fce00078e0002 */
.L_x_85:
[----:B------:R-:W-:Y:S01]  /*1440*/  BAR.SYNC.DEFER_BLOCKING 0x0 ;  /* 0x0000000000007b1d */ /* 0x000fe20000010000 */
[----:B------:R-:W-:-:S04]  /*1450*/  SHF.R.U32.HI R12, RZ, 0x1, R0 ;  /* 0x00000001ff0c7819 */ /* 0x000fc80000011600 */
[----:B------:R-:W-:-:S13]  /*1460*/  ISETP.GE.U32.AND P0, PT, R7, R12, PT ;  /* 0x0000000c0700720c */ /* 0x000fda0003f06070 */
[----:B--2---:R-:W-:Y:S01]  /*1470*/  @!P0 LEA R6, R12, R3, 0x2 ;  /* 0x000000030c068211 */ /* 0x004fe200078e10ff */
[----:B------:R-:W-:Y:S05]  /*1480*/  @!P0 LDS R11, [R3] ;  /* 0x00000000030b8984 */ /* 0x000fea0000000800 */
[----:B------:R-:W0:Y:S02]  /*1490*/  @!P0 LDS R6, [R6] ;  /* 0x0000000006068984 */ /* 0x000e240000000800 */
[----:B0-----:R-:W-:-:S05]  /*14a0*/  @!P0 FADD R10, R6, R11 ;  /* 0x0000000b060a8221 */ /* 0x001fca0000000000 */
[----:B------:R1:W-:Y:S01]  /*14b0*/  @!P0 STS [R3], R10 ;  /* 0x0000000a03008388 */ /* 0x0003e20000000800 */
[----:B------:R-:W-:Y:S01]  /*14c0*/  ISETP.GT.U32.AND P0, PT, R0, 0x3, PT ;  /* 0x000000030000780c */ /* 0x000fe20003f04070 */
[----:B------:R-:W-:-:S12]  /*14d0*/  IMAD.MOV.U32 R0, RZ, RZ, R12 ;  /* 0x000000ffff007224 */ /* 0x000fd800078e000c */
[----:B-1----:R-:W-:Y:S05]  /*14e0*/  @P0 BRA `(.L_x_85) ;  /* 0xfffffffc00d40947 */ /* 0x002fea000383ffff */
.L_x_84:
[----:B------:R-:W1:Y:S08]  /*14f0*/  S2UR UR5, SR_CgaCtaId ;  /* 0x00000000000579c3 */ /* 0x000e700000008800 */
[----:B------:R-:W-:Y:S01]  /*1500*/  BAR.SYNC.DEFER_BLOCKING 0x0 ;  /* 0x0000000000007b1d */ /* 0x000fe20000010000 */
[----:B----4-:R-:W-:-:S05]  /*1510*/  ISETP.GE.AND P0, PT, R7, UR6, PT ;  /* 0x0000000607007c0c */ /* 0x010fca000bf06270 */
[----:B------:R-:W-:Y:S02]  /*1520*/  UMOV UR4, 0x400 ;  /* 0x0000040000047882 */ /* 0x000fe40000000000 */
[----:B-1----:R-:W-:-:S06]  /*1530*/  ULEA UR4, UR5, UR4, 0x18 ;  /* 0x0000000405047291 */ /* 0x002fcc000f8ec0ff */
[----:B------:R-:W-:Y:S06]  /*1540*/  @P0 EXIT ;  /* 0x000000000000094d */ /* 0x000fec0003800000 */
[----:B------:R-:W1:Y:S01]  /*1550*/  I2F.U32.RP R12, R2 ;  /* 0x00000002000c7306 */ /* 0x000e620000209000 */
[----:B------:R-:W-:Y:S01]  /*1560*/  IADD3 R0, PT, PT, R7, R2, RZ ;  /* 0x0000000207007210 */ /* 0x000fe20007ffe0ff */
[----:B------:R-:W-:Y:S01]  /*1570*/  BSSY.RECONVERGENT B0, `(.L_x_86) ;  /* 0x0000037000007945 */ /* 0x000fe20003800200 */
[----:B------:R-:W-:Y:S02]  /*1580*/  ISETP.NE.U32.AND P2, PT, R2, RZ, PT ;  /* 0x000000ff0200720c */ /* 0x000fe40003f45070 */
[C---:B------:R-:W-:Y:S02]  /*1590*/  ISETP.GE.AND P0, PT, R0.reuse, UR6, PT ;  /* 0x0000000600007c0c */ /* 0x040fe4000bf06270 */
[----:B0-----:R-:W-:Y:S02]  /*15a0*/  VIMNMX R3, PT, PT, R0, UR6, !PT ;  /* 0x0000000600037c48 */ /* 0x001fe4000ffe0100 */
[----:B--2---:R-:W-:-:S04]  /*15b0*/  SEL R6, RZ, 0x1, P0 ;  /* 0x00000001ff067807 */ /* 0x004fc80000000000 */
[----:B------:R-:W-:Y:S01]  /*15c0*/  IADD3 R3, PT, PT, R3, -R0, -R6 ;  /* 0x8000000003037210 */ /* 0x000fe20007ffe806 */
[----:B-1----:R-:W0:Y:S02]  /*15d0*/  MUFU.RCP R12, R12 ;  /* 0x0000000c000c7308 */ /* 0x002e240000001000 */
[----:B0-----:R-:W-:-:S06]  /*15e0*/  IADD3 R10, PT, PT, R12, 0xffffffe, RZ ;  /* 0x0ffffffe0c0a7810 */ /* 0x001fcc0007ffe0ff */
[----:B------:R0:W1:Y:S02]  /*15f0*/  F2I.FTZ.U32.TRUNC.NTZ R11, R10 ;  /* 0x0000000a000b7305 */ /* 0x000064000021f000 */
[----:B0-----:R-:W-:Y:S02]  /*1600*/  IMAD.MOV.U32 R10, RZ, RZ, RZ ;  /* 0x000000ffff0a7224 */ /* 0x001fe400078e00ff */
[----:B-1----:R-:W-:-:S04]  /*1610*/  IMAD.MOV R13, RZ, RZ, -R11 ;  /* 0x000000ffff0d7224 */ /* 0x002fc800078e0a0b */
        /* <DEDUP_REMOVED lines=8> */
[-C--:B------:R-:W-:Y:S02]  /*16a0*/  ISETP.GE.U32.AND P1, PT, R3, R2.reuse, PT ;  /* 0x000000020300720c */ /* 0x080fe40003f26070 */
[----:B------:R-:W0:Y:S11]  /*16b0*/  LDS R3, [UR4] ;  /* 0x00000004ff037984 */ /* 0x000e360008000800 */
[----:B------:R-:W-:Y:S01]  /*16c0*/  @P1 VIADD R11, R11, 0x1 ;  /* 0x000000010b0b1836 */ /* 0x000fe20000000000 */
[----:B------:R-:W-:-:S04]  /*16d0*/  @!P2 LOP3.LUT R11, RZ, R2, RZ, 0x33, !PT ;  /* 0x00000002ff0ba212 */ /* 0x000fc800078e33ff */
[----:B------:R-:W-:-:S04]  /*16e0*/  IADD3 R6, PT, PT, R6, R11, RZ ;  /* 0x0000000b06067210 */ /* 0x000fc80007ffe0ff */
[----:B------:R-:W-:-:S04]  /*16f0*/  LOP3.LUT R0, R6, 0x3, RZ, 0xc0, !PT ;  /* 0x0000000306007812 */ /* 0x000fc800078ec0ff */
[----:B------:R-:W-:-:S13]  /*1700*/  ISETP.NE.AND P0, PT, R0, 0x3, PT ;  /* 0x000000030000780c */ /* 0x000fda0003f05270 */
[----:B------:R-:W-:Y:S05]  /*1710*/  @!P0 BRA `(.L_x_87) ;  /* 0x0000000000708947 */ /* 0x000fea0003800000 */
[----:B------:R-:W1:Y:S01]  /*1720*/  LDCU.64 UR4, c[0x0][0x380] ;  /* 0x00007000ff0477ac */ /* 0x000e620008000a00 */
[----:B------:R-:W-:Y:S02]  /*1730*/  VIADD R0, R6, 0x1 ;  /* 0x0000000106007836 */ /* 0x000fe40000000000 */
[----:B------:R-:W-:-:S03]  /*1740*/  IMAD.WIDE.U32 R8, R7, 0x4, R8 ;  /* 0x0000000407087825 */ /* 0x000fc600078e0008 */
[----:B------:R-:W-:-:S04]  /*1750*/  LOP3.LUT R0, R0, 0x3, RZ, 0xc0, !PT ;  /* 0x0000000300007812 */ /* 0x000fc800078ec0ff */
[C---:B------:R-:W-:Y:S01]  /*1760*/  IADD3 R16, PT, PT, -R0.reuse, RZ, RZ ;  /* 0x000000ff00107210 */ /* 0x040fe20007ffe1ff */
[----:B------:R-:W-:Y:S01]  /*1770*/  IMAD R7, R0, R2, R7 ;  /* 0x0000000200077224 */ /* 0x000fe200078e0207 */
[----:B-1----:R-:W-:-:S04]  /*1780*/  IADD3 R10, P0, PT, R8, UR4, RZ ;  /* 0x00000004080a7c10 */ /* 0x002fc8000ff1e0ff */
[----:B------:R-:W-:-:S09]  /*1790*/  IADD3.X R11, PT, PT, R9, UR5, RZ, P0, !PT ;  /* 0x00000005090b7c10 */ /* 0x000fd200087fe4ff */
.L_x_90:
[----:B-1----:R-:W-:Y:S01]  /*17a0*/  IMAD.MOV.U32 R8, RZ, RZ, R10 ;  /* 0x000000ffff087224 */ /* 0x002fe200078e000a */
[----:B------:R-:W-:-:S05]  /*17b0*/  MOV R9, R11 ;  /* 0x0000000b00097202 */ /* 0x000fca0000000f00 */
[----:B------:R-:W2:Y:S01]  /*17c0*/  LDG.E R0, desc[UR8][R8.64] ;  /* 0x0000000808007981 */ /* 0x000ea2000c1e1900 */
[----:B0-----:R-:W0:Y:S01]  /*17d0*/  MUFU.RCP R10, R3 ;  /* 0x00000003000a7308 */ /* 0x001e220000001000 */
[----:B------:R-:W-:Y:S01]  /*17e0*/  VIADD R16, R16, 0x1 ;  /* 0x0000000110107836 */ /* 0x000fe20000000000 */
[----:B------:R-:W-:Y:S04]  /*17f0*/  BSSY.RECONVERGENT B1, `(.L_x_88) ;  /* 0x000000b000017945 */ /* 0x000fe80003800200 */
[----:B------:R-:W-:Y:S01]  /*1800*/  ISETP.NE.AND P2, PT, R16, RZ, PT ;  /* 0x000000ff1000720c */ /* 0x000fe20003f45270 */
[----:B0-----:R-:W-:-:S04]  /*1810*/  FFMA R11, -R3, R10, 1 ;  /* 0x3f800000030b7423 */ /* 0x001fc8000000010a */
[----:B------:R-:W-:Y:S01]  /*1820*/  FFMA R11, R10, R11, R10 ;  /* 0x0000000b0a0b7223 */ /* 0x000fe2000000000a */
[----:B--2---:R-:W0:Y:S03]  /*1830*/  FCHK P0, R0, R3 ;  /* 0x0000000300007302 */ /* 0x004e260000000000 */
[----:B------:R-:W-:-:S04]  /*1840*/  FFMA R10, R0, R11, RZ ;  /* 0x0000000b000a7223 */ /* 0x000fc800000000ff */
[----:B------:R-:W-:-:S04]  /*1850*/  FFMA R12, -R3, R10, R0 ;  /* 0x0000000a030c7223 */ /* 0x000fc80000000100 */
[----:B------:R-:W-:Y:S01]  /*1860*/  FFMA R13, R11, R12, R10 ;  /* 0x0000000c0b0d7223 */ /* 0x000fe2000000000a */
[----:B0-----:R-:W-:Y:S06]  /*1870*/  @!P0 BRA `(.L_x_89) ;  /* 0x0000000000088947 */ /* 0x001fec0003800000 */
[----:B------:R-:W-:-:S07]  /*1880*/  MOV R12, 0x18a0 ;  /* 0x000018a0000c7802 */ /* 0x000fce0000000f00 */
[----:B---3--:R-:W-:Y:S05]  /*1890*/  CALL.REL.NOINC `($__internal_2_$__cuda_sm3x_div_rn_noftz_f32_slowpath) ;  /* 0x0000000400647944 */ /* 0x008fea0003c00000 */
.L_x_89:
[----:B------:R-:W-:Y:S05]  /*18a0*/  BSYNC.RECONVERGENT B1 ;  /* 0x0000000000017941 */ /* 0x000fea0003800200 */
.L_x_88:
[----:B------:R1:W-:Y:S01]  /*18b0*/  STG.E desc[UR8][R8.64], R13 ;  /* 0x0000000d08007986 */ /* 0x0003e2000c101908 */
[----:B------:R-:W-:Y:S01]  /*18c0*/  IMAD.WIDE.U32 R10, R2, 0x4, R8 ;  /* 0x00000004020a7825 */ /* 0x000fe200078e0008 */
[----:B------:R-:W-:Y:S06]  /*18d0*/  @P2 BRA `(.L_x_90) ;  /* 0xfffffffc00b02947 */ /* 0x000fec000383ffff */
.L_x_87:
[----:B------:R-:W-:Y:S05]  /*18e0*/  BSYNC.RECONVERGENT B0 ;  /* 0x0000000000007941 */ /* 0x000fea0003800200 */
.L_x_86:
[----:B------:R-:W-:-:S13]  /*18f0*/  ISETP.GE.U32.AND P0, PT, R6, 0x3, PT ;  /* 0x000000030600780c */ /* 0x000fda0003f06070 */
[----:B------:R-:W-:Y:S05]  /*1900*/  @!P0 EXIT ;  /* 0x000000000000894d */ /* 0x000fea0003800000 */
[----:B-1----:R-:W-:Y:S01]  /*1910*/  SHF.L.U32 R9, R2, 0x2, RZ ;  /* 0x0000000202097819 */ /* 0x002fe200000006ff */
[----:B------:R-:W1:Y:S06]  /*1920*/  LDCU UR4, c[0x0][0x394] ;  /* 0x00007280ff0477ac */ /* 0x000e6c0008000800 */
.L_x_99:
[----:B------:R-:W-:-:S06]  /*1930*/  IMAD.WIDE.U32 R10, R7, 0x4, R4 ;  /* 0x00000004070a7825 */ /* 0x000fcc00078e0004 */
[----:B------:R-:W2:Y:S01]  /*1940*/  LDG.E R10, desc[UR8][R10.64] ;  /* 0x000000080a0a7981 */ /* 0x000ea2000c1e1900 */
[----:B0-----:R-:W0:Y:S01]  /*1950*/  MUFU.RCP R0, R3 ;  /* 0x0000000300007308 */ /* 0x001e220000001000 */
[----:B------:R-:W-:Y:S01]  /*1960*/  BSSY.RECONVERGENT B0, `(.L_x_91) ;  /* 0x000000b000007945 */ /* 0x000fe20003800200 */
[----:B0-----:R-:W-:-:S04]  /*1970*/  FFMA R13, -R3, R0, 1 ;  /* 0x3f800000030d7423 */ /* 0x001fc80000000100 */
[----:B------:R-:W-:Y:S02]  /*1980*/  FFMA R0, R0, R13, R0 ;  /* 0x0000000d00007223 */ /* 0x000fe40000000000 */
[----:B--2---:R-:W0:Y:S02]  /*1990*/  FCHK P0, R10, R3 ;  /* 0x000000030a007302 */ /* 0x004e240000000000 */
[----:B------:R-:W-:-:S04]  /*19a0*/  FFMA R6, R0, R10, RZ ;  /* 0x0000000a00067223 */ /* 0x000fc800000000ff */
[----:B------:R-:W-:-:S04]  /*19b0*/  FFMA R13, -R3, R6, R10 ;  /* 0x00000006030d7223 */ /* 0x000fc8000000010a */
[----:B------:R-:W-:Y:S01]  /*19c0*/  FFMA R13, R0, R13, R6 ;  /* 0x0000000d000d7223 */ /* 0x000fe20000000006 */
[----:B0-----:R-:W-:Y:S06]  /*19d0*/  @!P0 BRA `(.L_x_92) ;  /* 0x00000000000c8947 */ /* 0x001fec0003800000 */
[----:B------:R-:W-:Y:S01]  /*19e0*/  IMAD.MOV.U32 R0, RZ, RZ, R10 ;  /* 0x000000ffff007224 */ /* 0x000fe200078e000a */
[----:B------:R-:W-:-:S07]  /*19f0*/  MOV R12, 0x1a10 ;  /* 0x00001a10000c7802 */ /* 0x000fce0000000f00 */
[----:B-1-3--:R-:W-:Y:S05]  /*1a00*/  CALL.REL.NOINC `($__internal_2_$__cuda_sm3x_div_rn_noftz_f32_slowpath) ;  /* 0x0000000400087944 */ /* 0x00afea0003c00000 */
.L_x_92:
[----:B-1----:R-:W-:Y:S05]  /*1a10*/  BSYNC.RECONVERGENT B0 ;  /* 0x0000000000007941 */ /* 0x002fea0003800200 */
.L_x_91:
[----:B------:R-:W-:Y:S01]  /*1a20*/  IADD3 R17, PT, PT, R2, R7, RZ ;  /* 0x0000000702117210 */ /* 0x000fe20007ffe0ff */
[----:B------:R-:W-:-:S04]  /*1a30*/  IMAD.WIDE R6, R7, 0x4, R4 ;  /* 0x0000000407067825 */ /* 0x000fc800078e0204 */
[----:B------:R-:W-:Y:S01]  /*1a40*/  IMAD.WIDE.U32 R10, R17, 0x4, R4 ;  /* 0x00000004110a7825 */ /* 0x000fe200078e0004 */
[----:B------:R0:W-:Y:S05]  /*1a50*/  STG.E desc[UR8][R6.64], R13 ;  /* 0x0000000d06007986 */ /* 0x0001ea000c101908 */
[----:B------:R-:W2:Y:S01]  /*1a60*/  LDG.E R10, desc[UR8][R10.64] ;  /* 0x000000080a0a7981 */ /* 0x000ea2000c1e1900 */
[----:B------:R-:W3:Y:S01]  /*1a70*/  MUFU.RCP R0, R3 ;  /* 0x0000000300007308 */ /* 0x000ee20000001000 */
[----:B------:R-:W-:Y:S01]  /*1a80*/  BSSY.RECONVERGENT B0, `(.L_x_93) ;  /* 0x000000c000007945 */ /* 0x000fe20003800200 */
[----:B---3--:R-:W-:-:S04]  /*1a90*/  FFMA R15, -R3, R0, 1 ;  /* 0x3f800000030f7423 */ /* 0x008fc80000000100 */
[----:B------:R-:W-:Y:S02]  /*1aa0*/  FFMA R0, R0, R15, R0 ;  /* 0x0000000f00007223 */ /* 0x000fe40000000000 */
[----:B--2---:R-:W1:Y:S02]  /*1ab0*/  FCHK P0, R10, R3 ;  /* 0x000000030a007302 */ /* 0x004e640000000000 */
[----:B------:R-:W-:-:S04]  /*1ac0*/  FFMA R8, R0, R10, RZ ;  /* 0x0000000a00087223 */ /* 0x000fc800000000ff */
[----:B------:R-:W-:-:S04]  /*1ad0*/  FFMA R15, -R3, R8, R10 ;  /* 0x00000008030f7223 */ /* 0x000fc8000000010a */
[----:B------:R-:W-:Y:S01]  /*1ae0*/  FFMA R15, R0, R15, R8 ;  /* 0x0000000f000f7223 */ /* 0x000fe20000000008 */
[----:B01----:R-:W-:Y:S06]  /*1af0*/  @!P0 BRA `(.L_x_94) ;  /* 0x0000000000108947 */ /* 0x003fec0003800000 */
[----:B------:R-:W-:Y:S01]  /*1b00*/  IMAD.MOV.U32 R0, RZ, RZ, R10 ;  /* 0x000000ffff007224 */ /* 0x000fe200078e000a */
[----:B------:R-:W-:-:S07]  /*1b10*/  MOV R12, 0x1b30 ;  /* 0x00001b30000c7802 */ /* 0x000fce0000000f00 */
[----:B------:R-:W-:Y:S05]  /*1b20*/  CALL.REL.NOINC `($__internal_2_$__cuda_sm3x_div_rn_noftz_f32_slowpath) ;  /* 0x0000000000c07944 */ /* 0x000fea0003c00000 */
[----:B------:R-:W-:-:S07]  /*1b30*/  MOV R15, R13 ;  /* 0x0000000d000f7202 */ /* 0x000fce0000000f00 */
.L_x_94:
[----:B------:R-:W-:Y:S05]  /*1b40*/  BSYNC.RECONVERGENT B0 ;  /* 0x0000000000007941 */ /* 0x000fea0003800200 */
.L_x_93:
[----:B------:R-:W-:Y:S01]  /*1b50*/  IADD3 R6, P0, PT, R9, R6, RZ ;  /* 0x0000000609067210 */ /* 0x000fe20007f1e0ff */
[----:B------:R-:W-:-:S03]  /*1b60*/  IMAD.IADD R17, R17, 0x1, R2 ;  /* 0x0000000111117824 */ /* 0x000fc600078e0202 */
[----:B------:R-:W-:Y:S01]  /*1b70*/  IADD3.X R7, PT, PT, RZ, R7, RZ, P0, !PT ;  /* 0x00000007ff077210 */ /* 0x000fe200007fe4ff */
[----:B------:R-:W-:-:S04]  /*1b80*/  IMAD.WIDE.U32 R10, R17, 0x4, R4 ;  /* 0x00000004110a7825 */ /* 0x000fc800078e0004 */
[----:B------:R0:W-:Y:S04]  /*1b90*/  STG.E desc[UR8][R6.64], R15 ;  /* 0x0000000f06007986 */ /* 0x0001e8000c101908 */
[----:B------:R-:W2:Y:S01]  /*1ba0*/  LDG.E R10, desc[UR8][R10.64] ;  /* 0x000000080a0a7981 */ /* 0x000ea2000c1e1900 */
[----:B------:R-:W1:Y:S01]  /*1bb0*/  MUFU.RCP R0, R3 ;  /* 0x0000000300007308 */ /* 0x000e620000001000 */
[----:B------:R-:W-:Y:S01]  /*1bc0*/  BSSY.RECONVERGENT B0, `(.L_x_95) ;  /* 0x000000b000007945 */ /* 0x000fe20003800200 */
[----:B-1----:R-:W-:-:S04]  /*1bd0*/  FFMA R13, -R3, R0, 1 ;  /* 0x3f800000030d7423 */ /* 0x002fc80000000100 */
        /* <DEDUP_REMOVED lines=9> */
.L_x_96:
[----:B------:R-:W-:Y:S05]  /*1c70*/  BSYNC.RECONVERGENT B0 ;  /* 0x0000000000007941 */ /* 0x000fea0003800200 */
.L_x_95:
[----:B------:R-:W-:Y:S02]  /*1c80*/  IADD3 R6, P0, PT, R9, R6, RZ ;  /* 0x0000000609067210 */ /* 0x000fe40007f1e0ff */
[----:B------:R-:W-:-:S03]  /*1c90*/  IADD3 R17, PT, PT, R17, R2, RZ ;  /* 0x0000000211117210 */ /* 0x000fc60007ffe0ff */
[----:B------:R-:W-:Y:S02]  /*1ca0*/  IMAD.X R7, RZ, RZ, R7, P0 ;  /* 0x000000ffff077224 */ /* 0x000fe400000e0607 */
[----:B------:R-:W-:-:S03]  /*1cb0*/  IMAD.WIDE.U32 R10, R17, 0x4, R4 ;  /* 0x00000004110a7825 */ /* 0x000fc600078e0004 */
        /* <DEDUP_REMOVED lines=11> */
[----:B------:R-:W-:Y:S02]  /*1d70*/  MOV R0, R10 ;  /* 0x0000000a00007202 */ /* 0x000fe40000000f00 */
[----:B------:R-:W-:-:S07]  /*1d80*/  MOV R12, 0x1da0 ;  /* 0x00001da0000c7802 */ /* 0x000fce0000000f00 */
[----:B------:R-:W-:Y:S05]  /*1d90*/  CALL.REL.NOINC `($__internal_2_$__cuda_sm3x_div_rn_noftz_f32_slowpath) ;  /* 0x0000000000247944 */ /* 0x000fea0003c00000 */
[----:B------:R-:W-:-:S07]  /*1da0*/  IMAD.MOV.U32 R15, RZ, RZ, R13 ;  /* 0x000000ffff0f7224 */ /* 0x000fce00078e000d */
.L_x_98:
[----:B------:R-:W-:Y:S05]  /*1db0*/  BSYNC.RECONVERGENT B0 ;  /* 0x0000000000007941 */ /* 0x000fea0003800200 */
.L_x_97:
[----:B------:R-:W-:-:S04]  /*1dc0*/  IADD3 R10, P0, PT, R9, R6, RZ ;  /* 0x00000006090a7210 */ /* 0x000fc80007f1e0ff */
[----:B------:R-:W-:Y:S01]  /*1dd0*/  IADD3.X R11, PT, PT, RZ, R7, RZ, P0, !PT ;  /* 0x00000007ff0b7210 */ /* 0x000fe200007fe4ff */
[----:B------:R-:W-:-:S04]  /*1de0*/  IMAD.IADD R7, R17, 0x1, R2 ;  /* 0x0000000111077824 */ /* 0x000fc800078e0202 */
[----:B------:R2:W-:Y:S01]  /*1df0*/  STG.E desc[UR8][R10.64], R15 ;  /* 0x0000000f0a007986 */ /* 0x0005e2000c101908 */
[----:B------:R-:W-:-:S13]  /*1e00*/  ISETP.GE.AND P0, PT, R7, UR4, PT ;  /* 0x0000000407007c0c */ /* 0x000fda000bf06270 */
[----:B--2---:R-:W-:Y:S05]  /*1e10*/  @!P0 BRA `(.L_x_99) ;  /* 0xfffffff800c48947 */ /* 0x004fea000383ffff */
[----:B------:R-:W-:Y:S05]  /*1e20*/  EXIT ;  /* 0x000000000000794d */ /* 0x000fea0003800000 */
        .weak           $__internal_2_$__cuda_sm3x_div_rn_noftz_f32_slowpath
        .type           $__internal_2_$__cuda_sm3x_div_rn_noftz_f32_slowpath,@function
        .size           $__internal_2_$__cuda_sm3x_div_rn_noftz_f32_slowpath,(.L_x_200 - $__internal_2_$__cuda_sm3x_div_rn_noftz_f32_slowpath)
$__internal_2_$__cuda_sm3x_div_rn_noftz_f32_slowpath:
[----:B------:R-:W-:Y:S01]  /*1e30*/  SHF.R.U32.HI R10, RZ, 0x17, R3 ;  /* 0x00000017ff0a7819 */ /* 0x000fe20000011603 */
[----:B------:R-:W-:Y:S01]  /*1e40*/  BSSY.RECONVERGENT B2, `(.L_x_100) ;  /* 0x0000064000027945 */ /* 0x000fe20003800200 */
[----:B------:R-:W-:Y:S02]  /*1e50*/  SHF.R.U32.HI R15, RZ, 0x17, R0 ;  /* 0x00000017ff0f7819 */ /* 0x000fe40000011600 */
[----:B------:R-:W-:Y:S02]  /*1e60*/  LOP3.LUT R10, R10, 0xff, RZ, 0xc0, !PT ;  /* 0x000000ff0a0a7812 */ /* 0x000fe400078ec0ff */
[----:B------:R-:W-:Y:S02]  /*1e70*/  LOP3.LUT R15, R15, 0xff, RZ, 0xc0, !PT ;  /* 0x000000ff0f0f7812 */ /* 0x000fe400078ec0ff */
[----:B------:R-:W-:Y:S02]  /*1e80*/  IADD3 R14, PT, PT, R10, -0x1, RZ ;  /* 0xffffffff0a0e7810 */ /* 0x000fe40007ffe0ff */
[----:B------:R-:W-:Y:S01]  /*1e90*/  MOV R13, R3 ;  /* 0x00000003000d7202 */ /* 0x000fe20000000f00 */
        /* <DEDUP_REMOVED lines=21> */
[----:B------:R-:W-:Y:S02]  /*1ff0*/  IADD3 R11, PT, PT, R15, -0x1, RZ ;  /* 0xffffffff0f0b7810 */ /* 0x000fe40007ffe0ff */
[----:B------:R-:W-:Y:S02]  /*2000*/  ISETP.GE.AND P1, PT, R14, RZ, PT ;  /* 0x000000ff0e00720c */ /* 0x000fe40003f26270 */
[----:B------:R-:W-:-:S11]  /*2010*/  ISETP.GE.AND P0, PT, R11, RZ, PT ;  /* 0x000000ff0b00720c */ /* 0x000fd60003f06270 */
[----:B------:R-:W-:Y:S02]  /*2020*/  @!P1 FFMA R13, R3, 1.84467440737095516160e+19, RZ ;  /* 0x5f800000030d9823 */ /* 0x000fe400000000ff */
[----:B------:R-:W-:Y:S01]  /*2030*/  @P0 IMAD.MOV.U32 R11, RZ, RZ, RZ ;  /* 0x000000ffff0b0224 */ /* 0x000fe200078e00ff */
[----:B------:R-:W-:Y:S01]  /*2040*/  @!P0 MOV R11, 0xffffffc0 ;  /* 0xffffffc0000b8802 */ /* 0x000fe20000000f00 */
[----:B------:R-:W-:-:S04]  /*2050*/  @!P0 FFMA R0, R0, 1.84467440737095516160e+19, RZ ;  /* 0x5f80000000008823 */ /* 0x000fc800000000ff */
[----:B------:R-:W-:-:S07]  /*2060*/  @!P1 VIADD R11, R11, 0x40 ;  /* 0x000000400b0b9836 */ /* 0x000fce0000000000 */
.L_x_101:
[----:B------:R-:W-:Y:S01]  /*2070*/  LEA R14, R10, 0xc0800000, 0x17 ;  /* 0xc08000000a0e7811 */ /* 0x000fe200078eb8ff */
[----:B------:R-:W-:Y:S01]  /*2080*/  VIADD R15, R15, 0xffffff81 ;  /* 0xffffff810f0f7836 */ /* 0x000fe20000000000 */
[----:B------:R-:W-:Y:S02]  /*2090*/  BSSY.RECONVERGENT B3, `(.L_x_106) ;  /* 0x0000035000037945 */ /* 0x000fe40003800200 */
[----:B------:R-:W-:Y:S01]  /*20a0*/  IADD3 R18, PT, PT, -R14, R13, RZ ;  /* 0x0000000d0e127210 */ /* 0x000fe20007ffe1ff */
[----:B------:R-:W-:-:S03]  /*20b0*/  IMAD R0, R15, -0x800000, R0 ;  /* 0xff8000000f007824 */ /* 0x000fc600078e0200 */
[----:B------:R0:W1:Y:S01]  /*20c0*/  MUFU.RCP R14, R18 ;  /* 0x00000012000e7308 */ /* 0x0000620000001000 */
[----:B------:R-:W-:Y:S01]  /*20d0*/  FADD.FTZ R13, -R18, -RZ ;  /* 0x800000ff120d7221 */ /* 0x000fe20000010100 */
[----:B0-----:R-:W-:-:S04]  /*20e0*/  IADD3 R18, PT, PT, R15, 0x7f, -R10 ;  /* 0x0000007f0f127810 */ /* 0x001fc80007ffe80a */
[----:B------:R-:W-:Y:S01]  /*20f0*/  IADD3 R18, PT, PT, R18, R11, RZ ;  /* 0x0000000b12127210 */ /* 0x000fe20007ffe0ff */
[----:B-1----:R-:W-:-:S04]  /*2100*/  FFMA R19, R14, R13, 1 ;  /* 0x3f8000000e137423 */ /* 0x002fc8000000000d */
        /* <DEDUP_REMOVED lines=20> */
[C---:B------:R-:W-:Y:S02]  /*2250*/  ISETP.NE.AND P3, PT, R10.reuse, RZ, PT ;  /* 0x000000ff0a00720c */ /* 0x040fe40003f65270 */
[----:B------:R-:W-:Y:S02]  /*2260*/  ISETP.NE.AND P1, PT, R10, RZ, PT ;  /* 0x000000ff0a00720c */ /* 0x000fe40003f25270 */
[----:B------:R-:W-:Y:S01]  /*2270*/  LOP3.LUT R15, R11, 0x7fffff, RZ, 0xc0, !PT ;  /* 0x007fffff0b0f7812 */ /* 0x000fe200078ec0ff */
[CCC-:B------:R-:W-:Y:S01]  /*2280*/  FFMA.RP R11, R14.reuse, R0.reuse, R19.reuse ;  /* 0x000000000e0b7223 */ /* 0x1c0fe20000008013 */
[----:B------:R-:W-:Y:S01]  /*2290*/  FFMA.RM R0, R14, R0, R19 ;  /* 0x000000000e007223 */ /* 0x000fe20000004013 */
[C---:B------:R-:W-:Y:S01]  /*22a0*/  VIADD R14, R10.reuse, 0x20 ;  /* 0x000000200a0e7836 */ /* 0x040fe20000000000 */
[----:B------:R-:W-:Y:S02]  /*22b0*/  LOP3.LUT R15, R15, 0x800000, RZ, 0xfc, !PT ;  /* 0x008000000f0f7812 */ /* 0x000fe400078efcff */
[----:B------:R-:W-:-:S02]  /*22c0*/  IADD3 R10, PT, PT, -R10, RZ, RZ ;  /* 0x000000ff0a0a7210 */ /* 0x000fc40007ffe1ff */
[----:B------:R-:W-:Y:S02]  /*22d0*/  SHF.L.U32 R14, R15, R14, RZ ;  /* 0x0000000e0f0e7219 */ /* 0x000fe400000006ff */
[----:B------:R-:W-:Y:S02]  /*22e0*/  FSETP.NEU.FTZ.AND P0, PT, R11, R0, PT ;  /* 0x000000000b00720b */ /* 0x000fe40003f1d000 */
        /* <DEDUP_REMOVED lines=11> */
.L_x_108:
[----:B------:R-:W-:-:S04]  /*23a0*/  LOP3.LUT R13, R13, 0x80000000, RZ, 0xc0, !PT ;  /* 0x800000000d0d7812 */ /* 0x000fc800078ec0ff */
[----:B------:R-:W-:Y:S01]  /*23b0*/  LOP3.LUT R13, R13, 0x7f800000, RZ, 0xfc, !PT ;  /* 0x7f8000000d0d7812 */ /* 0x000fe200078efcff */
[----:B------:R-:W-:Y:S06]  /*23c0*/  BRA `(.L_x_109) ;  /* 0x0000000000047947 */ /* 0x000fec0003800000 */
.L_x_107:
[----:B------:R-:W-:-:S07]  /*23d0*/  LEA R13, R18, R13, 0x17 ;  /* 0x0000000d120d7211 */ /* 0x000fce00078eb8ff */
.L_x_109:
[----:B------:R-:W-:Y:S05]  /*23e0*/  BSYNC.RECONVERGENT B3 ;  /* 0x0000000000037941 */ /* 0x000fea0003800200 */
.L_x_106:
[----:B------:R-:W-:Y:S05]  /*23f0*/  BRA `(.L_x_110) ;  /* 0x0000000000207947 */ /* 0x000fea0003800000 */
.L_x_105:
[----:B------:R-:W-:-:S04]  /*2400*/  LOP3.LUT R13, R13, 0x80000000, R0, 0x48, !PT ;  /* 0x800000000d0d7812 */ /* 0x000fc800078e4800 */
[----:B------:R-:W-:Y:S01]  /*2410*/  LOP3.LUT R13, R13, 0x7f800000, RZ, 0xfc, !PT ;  /* 0x7f8000000d0d7812 */ /* 0x000fe200078efcff */
[----:B------:R-:W-:Y:S06]  /*2420*/  BRA `(.L_x_110) ;  /* 0x0000000000147947 */ /* 0x000fec0003800000 */
.L_x_104:
[----:B------:R-:W-:Y:S01]  /*2430*/  LOP3.LUT R13, R13, 0x80000000, R0, 0x48, !PT ;  /* 0x800000000d0d7812 */ /* 0x000fe200078e4800 */
[----:B------:R-:W-:Y:S06]  /*2440*/  BRA `(.L_x_110) ;  /* 0x00000000000c7947 */ /* 0x000fec0003800000 */
.L_x_103:
[----:B------:R-:W0:Y:S01]  /*2450*/  MUFU.RSQ R13, -QNAN ;  /* 0xffc00000000d7908 */ /* 0x000e220000001400 */
[----:B------:R-:W-:Y:S05]  /*2460*/  BRA `(.L_x_110) ;  /* 0x0000000000047947 */ /* 0x000fea0003800000 */
.L_x_102:
[----:B------:R-:W-:-:S07]  /*2470*/  FADD.FTZ R13, R0, R3 ;  /* 0x00000003000d7221 */ /* 0x000fce0000010000 */
.L_x_110:
[----:B------:R-:W-:Y:S05]  /*2480*/  BSYNC.RECONVERGENT B2 ;  /* 0x0000000000027941 */ /* 0x000fea0003800200 */
.L_x_100:
[----:B------:R-:W-:Y:S02]  /*2490*/  HFMA2 R11, -RZ, RZ, 0, 0 ;  /* 0x00000000ff0b7431 */ /* 0x000fe400000001ff */
[----:B------:R-:W-:-:S04]  /*24a0*/  IMAD.MOV.U32 R10, RZ, RZ, R12 ;  /* 0x000000ffff0a7224 */ /* 0x000fc800078e000c */
[----:B0-----:R-:W-:Y:S05]  /*24b0*/  RET.REL.NODEC R10 `(_Z23softmax_forward_kernel2PfS_ii) ;  /* 0xffffffd80ad07950 */ /* 0x001fea0003c3ffff */
.L_x_111:
        /* <DEDUP_REMOVED lines=12> */
.L_x_200:


//--------------------- .text._Z23softmax_forward_kernel1PfS_ii --------------------------
	.section	.text._Z23softmax_forward_kernel1PfS_ii,"ax",@progbits
	.align	128
        .global         _Z23softmax_forward_kernel1PfS_ii
        .type           _Z23softmax_forward_kernel1PfS_ii,@function
        .size           _Z23softmax_forward_kernel1PfS_ii,(.L_x_201 - _Z23softmax_forward_kernel1PfS_ii)
        .other          _Z23softmax_forward_kernel1PfS_ii,@"STO_CUDA_ENTRY STV_DEFAULT"
_Z23softmax_forward_kernel1PfS_ii:
.text._Z23softmax_forward_kernel1PfS_ii:
[----:B------:R-:W-:Y:S01]  /*0000*/  LDC R1, c[0x0][0x37c] ;  /* 0x0000df00ff017b82 */ /* 0x000fe20000000800 */
[----:B------:R-:W0:Y:S07]  /*0010*/  S2R R0, SR_TID.X ;  /* 0x0000000000007919 */ /* 0x000e2e0000002100 */
[----:B------:R-:W0:Y:S01]  /*0020*/  S2UR UR4, SR_CTAID.X ;  /* 0x00000000000479c3 */ /* 0x000e220000002500 */
[----:B------:R-:W1:Y:S07]  /*0030*/  LDCU UR5, c[0x0][0x390] ;  /* 0x00007200ff0577ac */ /* 0x000e6e0008000800 */
[----:B------:R-:W0:Y:S02]  /*0040*/  LDC R7, c[0x0][0x360] ;  /* 0x0000d800ff077b82 */ /* 0x000e240000000800 */
[----:B0-----:R-:W-:-:S05]  /*0050*/  IMAD R7, R7, UR4, R0 ;  /* 0x0000000407077c24 */ /* 0x001fca000f8e0200 */
[----:B-1----:R-:W-:-:S13]  /*0060*/  ISETP.GE.AND P0, PT, R7, UR5, PT ;  /* 0x0000000507007c0c */ /* 0x002fda000bf06270 */
[----:B------:R-:W-:Y:S05]  /*0070*/  @P0 EXIT ;  /* 0x000000000000094d */ /* 0x000fea0003800000 */
[----:B------:R-:W0:Y:S01]  /*0080*/  LDCU UR4, c[0x0][0x394] ;  /* 0x00007280ff0477ac */ /* 0x000e220008000800 */
[----:B------:R-:W-:Y:S01]  /*0090*/  MOV R0, 0xff800000 ;  /* 0xff80000000007802 */ /* 0x000fe20000000f00 */
[----:B------:R-:W1:Y:S01]  /*00a0*/  LDCU.64 UR6, c[0x0][0x388] ;  /* 0x00007100ff0677ac */ /* 0x000e620008000a00 */
[----:B------:R-:W2:Y:S01]  /*00b0*/  LDCU.64 UR8, c[0x0][0x358] ;  /* 0x00006b00ff0877ac */ /* 0x000ea20008000a00 */
[----:B0-----:R-:W-:Y:S01]  /*00c0*/  IMAD R7, R7, UR4, RZ ;  /* 0x0000000407077c24 */ /* 0x001fe2000f8e02ff */
[----:B------:R-:W-:-:S03]  /*00d0*/  UISETP.GE.AND UP0, UPT, UR4, 0x1, UPT ;  /* 0x000000010400788c */ /* 0x000fc6000bf06270 */
[----:B------:R-:W-:Y:S01]  /*00e0*/  IMAD.WIDE R4, R7, 0x4, RZ ;  /* 0x0000000407047825 */ /* 0x000fe200078e02ff */
[----:B------:R-:W-:Y:S02]  /*00f0*/  SHF.R.S32.HI R10, RZ, 0x1f, R7 ;  /* 0x0000001fff0a7819 */ /* 0x000fe40000011407 */
[----:B-1----:R-:W-:-:S04]  /*0100*/  IADD3 R8, P0, PT, R4, UR6, RZ ;  /* 0x0000000604087c10 */ /* 0x002fc8000ff1e0ff */
[----:B------:R-:W-:Y:S01]  /*0110*/  IADD3.X R9, PT, PT, R5, UR7, RZ, P0, !PT ;  /* 0x0000000705097c10 */ /* 0x000fe200087fe4ff */
[----:B--2---:R-:W-:Y:S08]  /*0120*/  BRA.U !UP0, `(.L_x_112) ;  /* 0x00000009080c7547 */ /* 0x004ff0000b800000 */
[----:B------:R-:W-:Y:S01]  /*0130*/  UISETP.GE.U32.AND UP1, UPT, UR4, 0x10, UPT ;  /* 0x000000100400788c */ /* 0x000fe2000bf26070 */
[----:B------:R-:W-:Y:S01]  /*0140*/  HFMA2 R11, -RZ, RZ, 0, 0 ;  /* 0x00000000ff0b7431 */ /* 0x000fe200000001ff */
[----:B------:R-:W-:Y:S01]  /*0150*/  ULOP3.LUT UR5, UR4, 0xf, URZ, 0xc0, !UPT ;  /* 0x0000000f04057892 */ /* 0x000fe2000f8ec0ff */
[----:B------:R-:W-:-:S03]  /*0160*/  MOV R0, 0xff800000 ;  /* 0xff80000000007802 */ /* 0x000fc60000000f00 */
[----:B------:R-:W-:-:S03]  /*0170*/  UISETP.NE.AND UP0, UPT, UR5, URZ, UPT ;  /* 0x000000ff0500728c */ /* 0x000fc6000bf05270 */
[----:B------:R-:W-:Y:S08]  /*0180*/  BRA.U !UP1, `(.L_x_113) ;  /* 0x0000000109ec7547 */ /* 0x000ff0000b800000 */
[----:B------:R-:W-:Y:S01]  /*0190*/  ULOP3.LUT UR4, UR4, 0x7ffffff0, URZ, 0xc0, !UPT ;  /* 0x7ffffff004047892 */ /* 0x000fe2000f8ec0ff */
[----:B------:R-:W-:Y:S02]  /*01a0*/  IADD3 R2, P0, PT, R8, 0x20, RZ ;  /* 0x0000002008027810 */ /* 0x000fe40007f1e0ff */
[----:B------:R-:W-:Y:S01]  /*01b0*/  MOV R0, 0xff800000 ;  /* 0xff80000000007802 */ /* 0x000fe20000000f00 */
[----:B------:R-:W-:Y:S01]  /*01c0*/  UIADD3 UR6, UPT, UPT, -UR4, URZ, URZ ;  /* 0x000000ff04067290 */ /* 0x000fe2000fffe1ff */
[----:B------:R-:W-:Y:S02]  /*01d0*/  IADD3.X R3, PT, PT, RZ, R9, RZ, P0, !PT ;  /* 0x00000009ff037210 */ /* 0x000fe400007fe4ff */
[----:B------:R-:W-:-:S09]  /*01e0*/  MOV R11, UR4 ;  /* 0x00000004000b7c02 */ /* 0x000fd20008000f00 */
.L_x_114:
[----:B------:R-:W2:Y:S04]  /*01f0*/  LDG.E R23, desc[UR8][R2.64+-0x20] ;  /* 0xffffe00802177981 */ /* 0x000ea8000c1e1900 */
[----:B------:R-:W3:Y:S04]  /*0200*/  LDG.E R25, desc[UR8][R2.64+-0x1c] ;  /* 0xffffe40802197981 */ /* 0x000ee8000c1e1900 */
[----:B------:R-:W4:Y:S04]  /*0210*/  LDG.E R27, desc[UR8][R2.64+-0x18] ;  /* 0xffffe808021b7981 */ /* 0x000f28000c1e1900 */
[----:B------:R-:W5:Y:S04]  /*0220*/  LDG.E R29, desc[UR8][R2.64+-0x14] ;  /* 0xffffec08021d7981 */ /* 0x000f68000c1e1900 */
        /* <DEDUP_REMOVED lines=11> */
[----:B------:R0:W5:Y:S01]  /*02e0*/  LDG.E R6, desc[UR8][R2.64+0x1c] ;  /* 0x00001c0802067981 */ /* 0x000162000c1e1900 */
[----:B------:R-:W-:-:S04]  /*02f0*/  UIADD3 UR6, UPT, UPT, UR6, 0x10, URZ ;  /* 0x0000001006067890 */ /* 0x000fc8000fffe0ff */
[----:B------:R-:W-:Y:S01]  /*0300*/  UISETP.NE.AND UP1, UPT, UR6, URZ, UPT ;  /* 0x000000ff0600728c */ /* 0x000fe2000bf25270 */
[----:B0-----:R-:W-:-:S04]  /*0310*/  IADD3 R2, P1, PT, R2, 0x40, RZ ;  /* 0x0000004002027810 */ /* 0x001fc80007f3e0ff */
[----:B------:R-:W-:Y:S02]  /*0320*/  IADD3.X R3, PT, PT, RZ, R3, RZ, P1, !PT ;  /* 0x00000003ff037210 */ /* 0x000fe40000ffe4ff */
[----:B--2---:R-:W-:-:S04]  /*0330*/  FSETP.GT.AND P0, PT, R23, R0, PT ;  /* 0x000000001700720b */ /* 0x004fc80003f04000 */
[----:B------:R-:W-:-:S04]  /*0340*/  FSEL R0, R23, R0, P0 ;  /* 0x0000000017007208 */ /* 0x000fc80000000000 */
[----:B---3--:R-:W-:-:S04]  /*0350*/  FSETP.GT.AND P0, PT, R25, R0, PT ;  /* 0x000000001900720b */ /* 0x008fc80003f04000 */
[----:B------:R-:W-:-:S04]  /*0360*/  FSEL R0, R25, R0, P0 ;  /* 0x0000000019007208 */ /* 0x000fc80000000000 */
[----:B----4-:R-:W-:-:S04]  /*0370*/  FSETP.GT.AND P0, PT, R27, R0, PT ;  /* 0x000000001b00720b */ /* 0x010fc80003f04000 */
[----:B------:R-:W-:-:S04]  /*0380*/  FSEL R0, R27, R0, P0 ;  /* 0x000000001b007208 */ /* 0x000fc80000000000 */
[----:B-----5:R-:W-:-:S04]  /*0390*/  FSETP.GT.AND P0, PT, R29, R0, PT ;  /* 0x000000001d00720b */ /* 0x020fc80003f04000 */
[----:B------:R-:W-:-:S04]  /*03a0*/  FSEL R29, R29, R0, P0 ;  /* 0x000000001d1d7208 */ /* 0x000fc80000000000 */
[----:B------:R-:W-:-:S04]  /*03b0*/  FSETP.GT.AND P0, PT, R22, R29, PT ;  /* 0x0000001d1600720b */ /* 0x000fc80003f04000 */
        /* <DEDUP_REMOVED lines=22> */
[----:B------:R-:W-:Y:S01]  /*0520*/  FSEL R0, R6, R13, P0 ;  /* 0x0000000d06007208 */ /* 0x000fe20000000000 */
[----:B------:R-:W-:Y:S08]  /*0530*/  BRA.U UP1, `(.L_x_114) ;  /* 0xfffffffd012c7547 */ /* 0x000ff0000b83ffff */
.L_x_113:
[----:B------:R-:W-:Y:S05]  /*0540*/  BRA.U !UP0, `(.L_x_112) ;  /* 0x0000000508047547 */ /* 0x000fea000b800000 */
[----:B------:R-:W0:Y:S01]  /*0550*/  LDCU UR4, c[0x0][0x394] ;  /* 0x00007280ff0477ac */ /* 0x000e220008000800 */
[----:B------:R-:W-:Y:S02]  /*0560*/  UISETP.GE.U32.AND UP0, UPT, UR5, 0x8, UPT ;  /* 0x000000080500788c */ /* 0x000fe4000bf06070 */
[----:B0-----:R-:W-:-:S04]  /*0570*/  ULOP3.LUT UR6, UR4, 0x7, URZ, 0xc0, !UPT ;  /* 0x0000000704067892 */ /* 0x001fc8000f8ec0ff */
[----:B------:R-:W-:-:S03]  /*0580*/  UISETP.NE.AND UP1, UPT, UR6, URZ, UPT ;  /* 0x000000ff0600728c */ /* 0x000fc6000bf25270 */
[----:B------:R-:W-:Y:S08]  /*0590*/  BRA.U !UP0, `(.L_x_115) ;  /* 0x0000000108687547 */ /* 0x000ff0000b800000 */
[----:B------:R-:W-:-:S05]  /*05a0*/  IMAD.WIDE.U32 R2, R11, 0x4, R8 ;  /* 0x000000040b027825 */ /* 0x000fca00078e0008 */
[----:B------:R-:W2:Y:S04]  /*05b0*/  LDG.E R13, desc[UR8][R2.64] ;  /* 0x00000008020d7981 */ /* 0x000ea8000c1e1900 */
[----:B------:R-:W3:Y:S04]  /*05c0*/  LDG.E R15, desc[UR8][R2.64+0x4] ;  /* 0x00000408020f7981 */ /* 0x000ee8000c1e1900 */
[----:B------:R-:W4:Y:S04]  /*05d0*/  LDG.E R17, desc[UR8][R2.64+0x8] ;  /* 0x0000080802117981 */ /* 0x000f28000c1e1900 */
[----:B------:R-:W5:Y:S04]  /*05e0*/  LDG.E R19, desc[UR8][R2.64+0xc] ;  /* 0x00000c0802137981 */ /* 0x000f68000c1e1900 */
[----:B------:R-:W5:Y:S04]  /*05f0*/  LDG.E R21, desc[UR8][R2.64+0x10] ;  /* 0x0000100802157981 */ /* 0x000f68000c1e1900 */
[----:B------:R-:W5:Y:S04]  /*0600*/  LDG.E R23, desc[UR8][R2.64+0x14] ;  /* 0x0000140802177981 */ /* 0x000f68000c1e1900 */
[----:B------:R-:W5:Y:S04]  /*0610*/  LDG.E R25, desc[UR8][R2.64+0x18] ;  /* 0x0000180802197981 */ /* 0x000f68000c1e1900 */
[----:B------:R-:W5:Y:S01]  /*0620*/  LDG.E R27, desc[UR8][R2.64+0x1c] ;  /* 0x00001c08021b7981 */ /* 0x000f62000c1e1900 */
[----:B------:R-:W-:-:S02]  /*0630*/  IADD3 R11, PT, PT, R11, 0x8, RZ ;  /* 0x000000080b0b7810 */ /* 0x000fc40007ffe0ff */
        /* <DEDUP_REMOVED lines=15> */
[----:B------:R-:W-:-:S09]  /*0730*/  FSEL R0, R27, R0, P0 ;  /* 0x000000001b007208 */ /* 0x000fd20000000000 */
.L_x_115:
[----:B------:R-:W-:Y:S05]  /*0740*/  BRA.U !UP1, `(.L_x_112) ;  /* 0x0000000109847547 */ /* 0x000fea000b800000 */
[----:B------:R-:W-:Y:S02]  /*0750*/  UISETP.GE.U32.AND UP0, UPT, UR6, 0x4, UPT ;  /* 0x000000040600788c */ /* 0x000fe4000bf06070 */
[----:B------:R-:W-:-:S04]  /*0760*/  ULOP3.LUT UR4, UR4, 0x3, URZ, 0xc0, !UPT ;  /* 0x0000000304047892 */ /* 0x000fc8000f8ec0ff */
[----:B------:R-:W-:-:S03]  /*0770*/  UISETP.NE.AND UP1, UPT, UR4, URZ, UPT ;  /* 0x000000ff0400728c */ /* 0x000fc6000bf25270 */
[----:B------:R-:W-:Y:S08]  /*0780*/  BRA.U !UP0, `(.L_x_116) ;  /* 0x0000000108387547 */ /* 0x000ff0000b800000 */
[----:B------:R-:W-:-:S05]  /*0790*/  IMAD.WIDE.U32 R2, R11, 0x4, R8 ;  /* 0x000000040b027825 */ /* 0x000fca00078e0008 */
[----:B------:R-:W2:Y:S04]  /*07a0*/  LDG.E R13, desc[UR8][R2.64] ;  /* 0x00000008020d7981 */ /* 0x000ea8000c1e1900 */
[----:B------:R-:W3:Y:S04]  /*07b0*/  LDG.E R15, desc[UR8][R2.64+0x4] ;  /* 0x00000408020f7981 */ /* 0x000ee8000c1e1900 */
[----:B------:R-:W4:Y:S04]  /*07c0*/  LDG.E R17, desc[UR8][R2.64+0x8] ;  /* 0x0000080802117981 */ /* 0x000f28000c1e1900 */
        /* <DEDUP_REMOVED lines=9> */
[----:B------:R-:W-:-:S09]  /*0860*/  FSEL R0, R19, R0, P0 ;  /* 0x0000000013007208 */ /* 0x000fd20000000000 */
.L_x_116:
[----:B------:R-:W-:Y:S05]  /*0870*/  BRA.U !UP1, `(.L_x_112) ;  /* 0x0000000109387547 */ /* 0x000fea000b800000 */
[----:B------:R-:W0:Y:S01]  /*0880*/  LDCU.64 UR6, c[0x0][0x388] ;  /* 0x00007100ff0677ac */ /* 0x000e220008000a00 */
[----:B------:R-:W-:Y:S01]  /*0890*/  IMAD.WIDE.U32 R2, R11, 0x4, R4 ;  /* 0x000000040b027825 */ /* 0x000fe200078e0004 */
[----:B------:R-:W-:Y:S02]  /*08a0*/  UIADD3 UR4, UPT, UPT, -UR4, URZ, URZ ;  /* 0x000000ff04047290 */ /* 0x000fe4000fffe1ff */
[----:B0-----:R-:W-:-:S04]  /*08b0*/  IADD3 R2, P0, PT, R2, UR6, RZ ;  /* 0x0000000602027c10 */ /* 0x001fc8000ff1e0ff */
[----:B------:R-:W-:-:S09]  /*08c0*/  IADD3.X R11, PT, PT, R3, UR7, RZ, P0, !PT ;  /* 0x00000007030b7c10 */ /* 0x000fd200087fe4ff */
.L_x_117:
[----:B------:R-:W-:-:S06]  /*08d0*/  MOV R3, R11 ;  /* 0x0000000b00037202 */ /* 0x000fcc0000000f00 */
[----:B------:R0:W2:Y:S01]  /*08e0*/  LDG.E R3, desc[UR8][R2.64] ;  /* 0x0000000802037981 */ /* 0x0000a2000c1e1900 */
[----:B------:R-:W-:-:S04]  /*08f0*/  UIADD3 UR4, UPT, UPT, UR4, 0x1, URZ ;  /* 0x0000000104047890 */ /* 0x000fc8000fffe0ff */
[----:B------:R-:W-:Y:S01]  /*0900*/  UISETP.NE.AND UP0, UPT, UR4, URZ, UPT ;  /* 0x000000ff0400728c */ /* 0x000fe2000bf05270 */
[----:B0-----:R-:W-:-:S04]  /*0910*/  IADD3 R2, P1, PT, R2, 0x4, RZ ;  /* 0x0000000402027810 */ /* 0x001fc80007f3e0ff */
[----:B------:R-:W-:Y:S02]  /*0920*/  IADD3.X R11, PT, PT, RZ, R11, RZ, P1, !PT ;  /* 0x0000000bff0b7210 */ /* 0x000fe40000ffe4ff */
[----:B--2---:R-:W-:-:S04]  /*0930*/  FSETP.GT.AND P0, PT, R3, R0, PT ;  /* 0x000000000300720b */ /* 0x004fc80003f04000 */
[----:B------:R-:W-:Y:S01]  /*0940*/  FSEL R0, R3, R0, P0 ;  /* 0x0000000003007208 */ /* 0x000fe20000000000 */
[----:B------:R-:W-:Y:S08]  /*0950*/  BRA.U UP0, `(.L_x_117) ;  /* 0xfffffffd00dc7547 */ /* 0x000ff0000b83ffff */
.L_x_112:
[----:B------:R-:W0:Y:S01]  /*0960*/  LDCU UR4, c[0x0][0x394] ;  /* 0x00007280ff0477ac */ /* 0x000e220008000800 */
[----:B------:R-:W-:Y:S01]  /*0970*/  HFMA2 R3, -RZ, RZ, 0, 0 ;  /* 0x00000000ff037431 */ /* 0x000fe200000001ff */
[----:B------:R-:W1:Y:S01]  /*0980*/  LDCU.64 UR6, c[0x0][0x380] ;  /* 0x00007000ff0677ac */ /* 0x000e620008000a00 */
[----:B0-----:R-:W-:Y:S01]  /*0990*/  UISETP.GE.AND UP0, UPT, UR4, 0x1, UPT ;  /* 0x000000010400788c */ /* 0x001fe2000bf06270 */
[----:B-1----:R-:W-:-:S04]  /*09a0*/  LEA R6, P0, R7, UR6, 0x2 ;  /* 0x0000000607067c11 */ /* 0x002fc8000f8010ff */
[----:B------:R-:W-:-:S04]  /*09b0*/  LEA.HI.X R7, R7, UR7, R10, 0x2, P0 ;  /* 0x0000000707077c11 */ /* 0x000fc800080f140a */
[----:B------:R-:W-:Y:S05]  /*09c0*/  BRA.U !UP0, `(.L_x_118) ;  /* 0x0000000d08a87547 */ /* 0x000fea000b800000 */
[----:B------:R-:W-:Y:S01]  /*09d0*/  UISETP.GE.U32.AND UP1, UPT, UR4, 0x8, UPT ;  /* 0x000000080400788c */ /* 0x000fe2000bf26070 */
[----:B------:R-:W-:Y:S01]  /*09e0*/  MOV R3, RZ ;  /* 0x000000ff00037202 */ /* 0x000fe20000000f00 */
[----:B------:R-:W-:Y:S01]  /*09f0*/  ULOP3.LUT UR10, UR4, 0x7, URZ, 0xc0, !UPT ;  /* 0x00000007040a7892 */ /* 0x000fe2000f8ec0ff */
[----:B------:R-:W-:-:S03]  /*0a00*/  MOV R15, RZ ;  /* 0x000000ff000f7202 */ /* 0x000fc60000000f00 */
[----:B------:R-:W-:-:S03]  /*0a10*/  UISETP.NE.AND UP0, UPT, UR10, URZ, UPT ;  /* 0x000000ff0a00728c */ /* 0x000fc6000bf05270 */
[----:B------:R-:W-:Y:S08]  /*0a20*/  BRA.U !UP1, `(.L_x_119) ;  /* 0x0000000509d87547 */ /* 0x000ff0000b800000 */
[----:B------:R-:W0:Y:S01]  /*0a30*/  LDCU.64 UR12, c[0x0][0x388] ;  /* 0x00007100ff0c77ac */ /* 0x000e220008000a00 */
[----:B------:R-:W-:Y:S02]  /*0a40*/  IADD3 R17, P0, PT, R4, 0x10, RZ ;  /* 0x0000001004117810 */ /* 0x000fe40007f1e0ff */
[----:B------:R-:W-:Y:S01]  /*0a50*/  MOV R3, RZ ;  /* 0x000000ff00037202 */ /* 0x000fe20000000f00 */
[----:B------:R-:W-:Y:S01]  /*0a60*/  ULOP3.LUT UR4, UR4, 0x7ffffff8, URZ, 0xc0, !UPT ;  /* 0x7ffffff804047892 */ /* 0x000fe2000f8ec0ff */
[----:B------:R-:W-:-:S03]  /*0a70*/  IADD3.X R18, PT, PT, RZ, R5, RZ, P0, !PT ;  /* 0x00000005ff127210 */ /* 0x000fc600007fe4ff */
[----:B------:R-:W-:Y:S02]  /*0a80*/  UIADD3 UR5, UPT, UPT, -UR4, URZ, URZ ;  /* 0x000000ff04057290 */ /* 0x000fe4000fffe1ff */
[----:B------:R-:W-:Y:S02]  /*0a90*/  MOV R15, UR4 ;  /* 0x00000004000f7c02 */ /* 0x000fe40008000f00 */
[C---:B0-----:R-:W-:Y:S02]  /*0aa0*/  IADD3 R10, P1, PT, R17.reuse, UR12, RZ ;  /* 0x0000000c110a7c10 */ /* 0x041fe4000ff3e0ff */
[----:B------:R-:W-:Y:S02]  /*0ab0*/  IADD3 R17, P0, PT, R17, UR6, RZ ;  /* 0x0000000611117c10 */ /* 0x000fe4000ff1e0ff */
[C---:B------:R-:W-:Y:S02]  /*0ac0*/  IADD3.X R11, PT, PT, R18.reuse, UR13, RZ, P1, !PT ;  /* 0x0000000d120b7c10 */ /* 0x040fe40008ffe4ff */
[----:B------:R-:W-:-:S09]  /*0ad0*/  IADD3.X R18, PT, PT, R18, UR7, RZ, P0, !PT ;  /* 0x0000000712127c10 */ /* 0x000fd200087fe4ff */
.L_x_120:
[----:B--2---:R-:W2:Y:S01]  /*0ae0*/  LDG.E R13, desc[UR8][R10.64+-0x10] ;  /* 0xfffff0080a0d7981 */ /* 0x004ea2000c1e1900 */
[----:B------:R-:W-:Y:S01]  /*0af0*/  HFMA2 R2, -RZ, RZ, 0.96630859375, -0.0022525787353515625 ;  /* 0x3bbb989dff027431 */ /* 0x000fe200000001ff */
[----:B------:R-:W-:Y:S01]  /*0b00*/  MOV R14, 0x437c0000 ;  /* 0x437c0000000e7802 */ /* 0x000fe20000000f00 */
[----:B--2---:R-:W-:-:S04]  /*0b10*/  FADD R13, R13, -R0 ;  /* 0x800000000d0d7221 */ /* 0x004fc80000000000 */
[----:B------:R-:W-:-:S04]  /*0b20*/  FFMA.SAT R19, R13, R2, 0.5 ;  /* 0x3f0000000d137423 */ /* 0x000fc80000002002 */
[----:B------:R-:W-:-:S04]  /*0b30*/  FFMA.RM R19, R19, R14, 12582913 ;  /* 0x4b40000113137423 */ /* 0x000fc8000000400e */
[C---:B------:R-:W-:Y:S01]  /*0b40*/  FADD R12, R19.reuse, -12583039 ;  /* 0xcb40007f130c7421 */ /* 0x040fe20000000000 */
[----:B------:R-:W-:-:S03]  /*0b50*/  SHF.L.U32 R16, R19, 0x17, RZ ;  /* 0x0000001713107819 */ /* 0x000fc600000006ff */
[----:B------:R-:W-:-:S04]  /*0b60*/  FFMA R12, R13, 1.4426950216293334961, -R12 ;  /* 0x3fb8aa3b0d0c7823 */ /* 0x000fc8000000080c */
[----:B------:R-:W-:-:S04]  /*0b70*/  FFMA R12, R13, 1.925963033500011079e-08, R12 ;  /* 0x32a570600d0c7823 */ /* 0x000fc8000000000c */
[----:B------:R0:W1:Y:S02]  /*0b80*/  MUFU.EX2 R13, R12 ;  /* 0x0000000c000d7308 */ /* 0x0000640000000800 */
[----:B0-----:R-:W-:Y:S01]  /*0b90*/  MOV R12, R17 ;  /* 0x00000011000c7202 */ /* 0x001fe20000000f00 */
[----:B-1----:R-:W-:Y:S01]  /*0ba0*/  FMUL R16, R16, R13 ;  /* 0x0000000d10107220 */ /* 0x002fe20000400000 */
[----:B------:R-:W-:-:S05]  /*0bb0*/  MOV R13, R18 ;  /* 0x00000012000d7202 */ /* 0x000fca0000000f00 */
[----:B------:R0:W-:Y:S04]  /*0bc0*/  STG.E desc[UR8][R12.64+-0x10], R16 ;  /* 0xfffff0100c007986 */ /* 0x0001e8000c101908 */
[----:B------:R-:W2:Y:S02]  /*0bd0*/  LDG.E R17, desc[UR8][R10.64+-0xc] ;  /* 0xfffff4080a117981 */ /* 0x000ea4000c1e1900 */
[----:B--2---:R-:W-:-:S04]  /*0be0*/  FADD R17, R17, -R0 ;  /* 0x8000000011117221 */ /* 0x004fc80000000000 */
[----:B------:R-:W-:-:S04]  /*0bf0*/  FFMA.SAT R19, R17, R2, 0.5 ;  /* 0x3f00000011137423 */ /* 0x000fc80000002002 */
[----:B------:R-:W-:-:S04]  /*0c00*/  FFMA.RM R19, R19, R14, 12582913 ;  /* 0x4b40000113137423 */ /* 0x000fc8000000400e */
[----:B------:R-:W-:-:S04]  /*0c10*/  FADD R18, R19, -12583039 ;  /* 0xcb40007f13127421 */ /* 0x000fc80000000000 */
[----:B------:R-:W-:-:S04]  /*0c20*/  FFMA R18, R17, 1.4426950216293334961, -R18 ;  /* 0x3fb8aa3b11127823 */ /* 0x000fc80000000812 */
[----:B------:R-:W-:Y:S01]  /*0c30*/  FFMA R18, R17, 1.925963033500011079e-08, R18 ;  /* 0x32a5706011127823 */ /* 0x000fe20000000012 */
[----:B------:R-:W-:-:S05]  /*0c40*/  SHF.L.U32 R17, R19, 0x17, RZ ;  /* 0x0000001713117819 */ /* 0x000fca00000006ff */
[----:B------:R-:W1:Y:S02]  /*0c50*/  MUFU.EX2 R18, R18 ;  /* 0x0000001200127308 */ /* 0x000e640000000800 */
[----:B-1----:R-:W-:-:S05]  /*0c60*/  FMUL R17, R17, R18 ;  /* 0x0000001211117220 */ /* 0x002fca0000400000 */
        /* <DEDUP_REMOVED lines=9> */
[----:B------:R-:W2:Y:S02]  /*0d00*/  MUFU.EX2 R20, R20 ;  /* 0x0000001400147308 */ /* 0x000ea40000000800 */
[----:B--2---:R-:W-:-:S05]  /*0d10*/  FMUL R19, R19, R20 ;  /* 0x0000001413137220 */ /* 0x004fca0000400000 */
[----:B------:R2:W-:Y:S04]  /*0d20*/  STG.E desc[UR8][R12.64+-0x8], R19 ;  /* 0xfffff8130c007986 */ /* 0x0005e8000c101908 */
[----:B------:R-:W3:Y:S02]  /*0d30*/  LDG.E R21, desc[UR8][R10.64+-0x4] ;  /* 0xfffffc080a157981 */ /* 0x000ee4000c1e1900 */
[----:B---3--:R-:W-:-:S04]  /*0d40*/  FADD R21, R21, -R0 ;  /* 0x8000000015157221 */ /* 0x008fc80000000000 */
[----:B------:R-:W-:-:S04]  /*0d50*/  FFMA.SAT R23, R21, R2, 0.5 ;  /* 0x3f00000015177423 */ /* 0x000fc80000002002 */
[----:B------:R-:W-:-:S04]  /*0d60*/  FFMA.RM R23, R23, R14, 12582913 ;  /* 0x4b40000117177423 */ /* 0x000fc8000000400e */
[----:B------:R-:W-:-:S04]  /*0d70*/  FADD R18, R23, -12583039 ;  /* 0xcb40007f17127421 */ /* 0x000fc80000000000 */
[----:B------:R-:W-:-:S04]  /*0d80*/  FFMA R18, R21, 1.4426950216293334961, -R18 ;  /* 0x3fb8aa3b15127823 */ /* 0x000fc80000000812 */
[----:B------:R-:W-:Y:S01]  /*0d90*/  FFMA R18, R21, 1.925963033500011079e-08, R18 ;  /* 0x32a5706015127823 */ /* 0x000fe20000000012 */
[----:B------:R-:W-:-:S05]  /*0da0*/  SHF.L.U32 R21, R23, 0x17, RZ ;  /* 0x0000001717157819 */ /* 0x000fca00000006ff */
[----:B------:R-:W3:Y:S02]  /*0db0*/  MUFU.EX2 R18, R18 ;  /* 0x0000001200127308 */ /* 0x000ee40000000800 */
[----:B---3--:R-:W-:-:S05]  /*0dc0*/  FMUL R21, R21, R18 ;  /* 0x0000001215157220 */ /* 0x008fca0000400000 */
        /* <DEDUP_REMOVED lines=34> */
[----:B------:R3:W4:Y:S01]  /*0ff0*/  LDG.E R29, desc[UR8][R10.64+0xc] ;  /* 0x00000c080a1d7981 */ /* 0x000722000c1e1900 */
[----:B0-----:R-:W-:Y:S01]  /*1000*/  FADD R16, R16, R3 ;  /* 0x0000000310107221 */ /* 0x001fe20000000000 */
[----:B------:R-:W-:-:S03]  /*1010*/  UIADD3 UR5, UPT, UPT, UR5, 0x8, URZ ;  /* 0x0000000805057890 */ /* 0x000fc6000fffe0ff */
[----:B------:R-:W-:Y:S01]  /*1020*/  FADD R16, R16, R17 ;  /* 0x0000001110107221 */ /* 0x000fe20000000000 */
[----:B------:R-:W-:Y:S01]  /*1030*/  UISETP.NE.AND UP1, UPT, UR5, URZ, UPT ;  /* 0x000000ff0500728c */ /* 0x000fe2000bf25270 */
[----:B-1----:R-:W-:Y:S02]  /*1040*/  IADD3 R17, P1, PT, R12, 0x20, RZ ;  /* 0x000000200c117810 */ /* 0x002fe40007f3e0ff */
[----:B------:R-:W-:Y:S01]  /*1050*/  FADD R16, R16, R19 ;  /* 0x0000001310107221 */ /* 0x000fe20000000000 */
[----:B---3--:R-:W-:Y:S02]  /*1060*/  IADD3 R10, P0, PT, R10, 0x20, RZ ;  /* 0x000000200a0a7810 */ /* 0x008fe40007f1e0ff */
[----:B------:R-:W-:Y:S01]  /*1070*/  IADD3.X R18, PT, PT, RZ, R13, RZ, P1, !PT ;  /* 0x0000000dff127210 */ /* 0x000fe20000ffe4ff */
[----:B------:R-:W-:Y:S01]  /*1080*/  FADD R16, R16, R21 ;  /* 0x0000001510107221 */ /* 0x000fe20000000000 */
[----:B------:R-:W-:-:S03]  /*1090*/  IADD3.X R11, PT, PT, RZ, R11, RZ, P0, !PT ;  /* 0x0000000bff0b7210 */ /* 0x000fc600007fe4ff */
[----:B------:R-:W-:-:S04]  /*10a0*/  FADD R16, R16, R23 ;  /* 0x0000001710107221 */ /* 0x000fc80000000000 */
[----:B------:R-:W-:-:S04]  /*10b0*/  FADD R16, R16, R25 ;  /* 0x0000001910107221 */ /* 0x000fc80000000000 */
[----:B------:R-:W-:Y:S01]  /*10c0*/  FADD R16, R16, R27 ;  /* 0x0000001b10107221 */ /* 0x000fe20000000000 */
[----:B----4-:R-:W-:-:S04]  /*10d0*/  FADD R29, R29, -R0 ;  /* 0x800000001d1d7221 */ /* 0x010fc80000000000 */
[----:B------:R-:W-:-:S04]  /*10e0*/  FFMA.SAT R2, R29, R2, 0.5 ;  /* 0x3f0000001d027423 */ /* 0x000fc80000002002 */
[----:B------:R-:W-:-:S04]  /*10f0*/  FFMA.RM R2, R2, R14, 12582913 ;  /* 0x4b40000102027423 */ /* 0x000fc8000000400e */
[C---:B------:R-:W-:Y:S01]  /*1100*/  FADD R14, R2.reuse, -12583039 ;  /* 0xcb40007f020e7421 */ /* 0x040fe20000000000 */
[----:B------:R-:W-:-:S03]  /*1110*/  SHF.L.U32 R2, R2, 0x17, RZ ;  /* 0x0000001702027819 */ /* 0x000fc600000006ff */
[----:B------:R-:W-:-:S04]  /*1120*/  FFMA R14, R29, 1.4426950216293334961, -R14 ;  /* 0x3fb8aa3b1d0e7823 */ /* 0x000fc8000000080e */
[----:B------:R-:W-:-:S04]  /*1130*/  FFMA R14, R29, 1.925963033500011079e-08, R14 ;  /* 0x32a570601d0e7823 */ /* 0x000fc8000000000e */
[----:B------:R-:W0:Y:S02]  /*1140*/  MUFU.EX2 R29, R14 ;  /* 0x0000000e001d7308 */ /* 0x000e240000000800 */
[----:B0-----:R-:W-:-:S04]  /*1150*/  FMUL R29, R2, R29 ;  /* 0x0000001d021d7220 */ /* 0x001fc80000400000 */
[----:B------:R-:W-:Y:S01]  /*1160*/  FADD R3, R16, R29 ;  /* 0x0000001d10037221 */ /* 0x000fe20000000000 */
[----:B------:R2:W-:Y:S01]  /*1170*/  STG.E desc[UR8][R12.64+0xc], R29 ;  /* 0x00000c1d0c007986 */ /* 0x0005e2000c101908 */
[----:B------:R-:W-:Y:S05]  /*1180*/  BRA.U UP1, `(.L_x_120) ;  /* 0xfffffff901547547 */ /* 0x000fea000b83ffff */
.L_x_119:
[----:B------:R-:W-:Y:S05]  /*1190*/  BRA.U !UP0, `(.L_x_118) ;  /* 0x0000000508b47547 */ /* 0x000fea000b800000 */
[----:B------:R-:W0:Y:S01]  /*11a0*/  LDCU UR4, c[0x0][0x394] ;  /* 0x00007280ff0477ac */ /* 0x000e220008000800 */
[----:B------:R-:W-:Y:S02]  /*11b0*/  UISETP.GE.U32.AND UP0, UPT, UR10, 0x4, UPT ;  /* 0x000000040a00788c */ /* 0x000fe4000bf06070 */
[----:B0-----:R-:W-:-:S04]  /*11c0*/  ULOP3.LUT UR5, UR4, 0x3, URZ, 0xc0, !UPT ;  /* 0x0000000304057892 */ /* 0x001fc8000f8ec0ff */
[----:B------:R-:W-:-:S03]  /*11d0*/  UISETP.NE.AND UP1, UPT, UR5, URZ, UPT ;  /* 0x000000ff0500728c */ /* 0x000fc6000bf25270 */
[----:B------:R-:W-:Y:S08]  /*11e0*/  BRA.U !UP0, `(.L_x_121) ;  /* 0x0000000108d47547 */ /* 0x000ff0000b800000 */
[----:B------:R-:W-:-:S05]  /*11f0*/  IMAD.WIDE.U32 R10, R15, 0x4, R8 ;  /* 0x000000040f0a7825 */ /* 0x000fca00078e0008 */
        /* <DEDUP_REMOVED lines=9> */
[----:B------:R-:W-:Y:S01]  /*1290*/  FFMA R18, R13, 1.925963033500011079e-08, R12 ;  /* 0x32a570600d127823 */ /* 0x000fe2000000000c */
[----:B------:R-:W-:-:S03]  /*12a0*/  IMAD.WIDE.U32 R12, R15, 0x4, R6 ;  /* 0x000000040f0c7825 */ /* 0x000fc600078e0006 */
[----:B------:R-:W0:Y:S02]  /*12b0*/  MUFU.EX2 R19, R18 ;  /* 0x0000001200137308 */ /* 0x000e240000000800 */
[----:B0-----:R-:W-:-:S05]  /*12c0*/  FMUL R16, R16, R19 ;  /* 0x0000001310107220 */ /* 0x001fca0000400000 */
        /* <DEDUP_REMOVED lines=23> */
[----:B------:R-:W2:Y:S01]  /*1440*/  LDG.E R11, desc[UR8][R10.64+0xc] ;  /* 0x00000c080a0b7981 */ /* 0x000ea2000c1e1900 */
[----:B0-----:R-:W-:Y:S01]  /*1450*/  FADD R16, R3, R16 ;  /* 0x0000001003107221 */ /* 0x001fe20000000000 */
[----:B------:R-:W-:-:S03]  /*1460*/  IADD3 R15, PT, PT, R15, 0x4, RZ ;  /* 0x000000040f0f7810 */ /* 0x000fc60007ffe0ff */
[----:B------:R-:W-:-:S04]  /*1470*/  FADD R16, R16, R17 ;  /* 0x0000001110107221 */ /* 0x000fc80000000000 */
[----:B------:R-:W-:Y:S01]  /*1480*/  FADD R16, R16, R19 ;  /* 0x0000001310107221 */ /* 0x000fe20000000000 */
[----:B--2---:R-:W-:-:S04]  /*1490*/  FADD R21, R11, -R0 ;  /* 0x800000000b157221 */ /* 0x004fc80000000000 */
[----:B------:R-:W-:-:S04]  /*14a0*/  FFMA.SAT R23, R21, R2, 0.5 ;  /* 0x3f00000015177423 */ /* 0x000fc80000002002 */
[----:B------:R-:W-:-:S04]  /*14b0*/  FFMA.RM R23, R23, R14, 12582913 ;  /* 0x4b40000117177423 */ /* 0x000fc8000000400e */
[C---:B------:R-:W-:Y:S01]  /*14c0*/  FADD R2, R23.reuse, -12583039 ;  /* 0xcb40007f17027421 */ /* 0x040fe20000000000 */
[----:B------:R-:W-:-:S03]  /*14d0*/  SHF.L.U32 R23, R23, 0x17, RZ ;  /* 0x0000001717177819 */ /* 0x000fc600000006ff */
[----:B------:R-:W-:-:S04]  /*14e0*/  FFMA R2, R21, 1.4426950216293334961, -R2 ;  /* 0x3fb8aa3b15027823 */ /* 0x000fc80000000802 */
[----:B------:R-:W-:-:S06]  /*14f0*/  FFMA R2, R21, 1.925963033500011079e-08, R2 ;  /* 0x32a5706015027823 */ /* 0x000fcc0000000002 */
[----:B------:R-:W0:Y:S02]  /*1500*/  MUFU.EX2 R2, R2 ;  /* 0x0000000200027308 */ /* 0x000e240000000800 */
[----:B0-----:R-:W-:-:S04]  /*1510*/  FMUL R23, R23, R2 ;  /* 0x0000000217177220 */ /* 0x001fc80000400000 */
[----:B------:R-:W-:Y:S01]  /*1520*/  FADD R3, R16, R23 ;  /* 0x0000001710037221 */ /* 0x000fe20000000000 */
[----:B------:R1:W-:Y:S06]  /*1530*/  STG.E desc[UR8][R12.64+0xc], R23 ;  /* 0x00000c170c007986 */ /* 0x0003ec000c101908 */
.L_x_121:
[----:B------:R-:W-:Y:S05]  /*1540*/  BRA.U !UP1, `(.L_x_118) ;  /* 0x0000000109c87547 */ /* 0x000fea000b800000 */
[----:B------:R-:W-:Y:S02]  /*1550*/  UISETP.NE.AND UP0, UPT, UR5, 0x1, UPT ;  /* 0x000000010500788c */ /* 0x000fe4000bf05270 */
[----:B------:R-:W-:-:S04]  /*1560*/  ULOP3.LUT UR4, UR4, 0x1, URZ, 0xc0, !UPT ;  /* 0x0000000104047892 */ /* 0x000fc8000f8ec0ff */
[----:B------:R-:W-:-:S03]  /*1570*/  UISETP.NE.U32.AND UP1, UPT, UR4, 0x1, UPT ;  /* 0x000000010400788c */ /* 0x000fc6000bf25070 */
[----:B------:R-:W-:Y:S08]  /*1580*/  BRA.U !UP0, `(.L_x_122) ;  /* 0x0000000108747547 */ /* 0x000ff0000b800000 */
[----:B------:R-:W-:-:S05]  /*1590*/  IMAD.WIDE.U32 R10, R15, 0x4, R8 ;  /* 0x000000040f0a7825 */ /* 0x000fca00078e0008 */
[----:B-12---:R-:W2:Y:S01]  /*15a0*/  LDG.E R13, desc[UR8][R10.64] ;  /* 0x000000080a0d7981 */ /* 0x006ea2000c1e1900 */
        /* <DEDUP_REMOVED lines=13> */
[----:B------:R-:W2:Y:S01]  /*1680*/  LDG.E R11, desc[UR8][R10.64+0x4] ;  /* 0x000004080a0b7981 */ /* 0x000ea2000c1e1900 */
[----:B------:R-:W-:Y:S01]  /*1690*/  FADD R3, R3, R2 ;  /* 0x0000000203037221 */ /* 0x000fe20000000000 */
[----:B------:R-:W-:Y:S01]  /*16a0*/  IADD3 R15, PT, PT, R15, 0x2, RZ ;  /* 0x000000020f0f7810 */ /* 0x000fe20007ffe0ff */
[----:B--2---:R-:W-:-:S04]  /*16b0*/  FADD R16, R11, -R0 ;  /* 0x800000000b107221 */ /* 0x004fc80000000000 */
[----:B------:R-:W-:-:S04]  /*16c0*/  FFMA.SAT R17, R16, R18, 0.5 ;  /* 0x3f00000010117423 */ /* 0x000fc80000002012 */
[----:B------:R-:W-:-:S04]  /*16d0*/  FFMA.RM R17, R17, R19, 12582913 ;  /* 0x4b40000111117423 */ /* 0x000fc80000004013 */
[C---:B------:R-:W-:Y:S01]  /*16e0*/  FADD R19, R17.reuse, -12583039 ;  /* 0xcb40007f11137421 */ /* 0x040fe20000000000 */
[----:B------:R-:W-:-:S03]  /*16f0*/  SHF.L.U32 R17, R17, 0x17, RZ ;  /* 0x0000001711117819 */ /* 0x000fc600000006ff */
[----:B------:R-:W-:-:S04]  /*1700*/  FFMA R19, R16, 1.4426950216293334961, -R19 ;  /* 0x3fb8aa3b10137823 */ /* 0x000fc80000000813 */
[----:B------:R-:W-:-:S04]  /*1710*/  FFMA R19, R16, 1.925963033500011079e-08, R19 ;  /* 0x32a5706010137823 */ /* 0x000fc80000000013 */
[----:B------:R-:W1:Y:S02]  /*1720*/  MUFU.EX2 R14, R19 ;  /* 0x00000013000e7308 */ /* 0x000e640000000800 */
[----:B-1----:R-:W-:-:S04]  /*1730*/  FMUL R14, R17, R14 ;  /* 0x0000000e110e7220 */ /* 0x002fc80000400000 */
[----:B------:R-:W-:Y:S01]  /*1740*/  FADD R3, R3, R14 ;  /* 0x0000000e03037221 */ /* 0x000fe20000000000 */
[----:B------:R0:W-:Y:S06]  /*1750*/  STG.E desc[UR8][R12.64+0x4], R14 ;  /* 0x0000040e0c007986 */ /* 0x0001ec000c101908 */
.L_x_122:
[----:B------:R-:W-:Y:S05]  /*1760*/  BRA.U UP1, `(.L_x_118) ;  /* 0x0000000101407547 */ /* 0x000fea000b800000 */
[----:B------:R-:W-:-:S06]  /*1770*/  IMAD.WIDE.U32 R8, R15, 0x4, R8 ;  /* 0x000000040f087825 */ /* 0x000fcc00078e0008 */
[----:B------:R-:W3:Y:S01]  /*1780*/  LDG.E R9, desc[UR8][R8.64] ;  /* 0x0000000808097981 */ /* 0x000ee2000c1e1900 */
[----:B------:R-:W-:Y:S01]  /*1790*/  HFMA2 R11, -RZ, RZ, 0.96630859375, -0.0022525787353515625 ;  /* 0x3bbb989dff0b7431 */ /* 0x000fe200000001ff */
[----:B012---:R-:W-:Y:S01]  /*17a0*/  MOV R13, 0x437c0000 ;  /* 0x437c0000000d7802 */ /* 0x007fe20000000f00 */
[----:B---3--:R-:W-:Y:S01]  /*17b0*/  FADD R0, R9, -R0 ;  /* 0x8000000009007221 */ /* 0x008fe20000000000 */
[----:B------:R-:W-:-:S04]  /*17c0*/  IMAD.WIDE.U32 R8, R15, 0x4, R6 ;  /* 0x000000040f087825 */ /* 0x000fc800078e0006 */
        /* <DEDUP_REMOVED lines=10> */
.L_x_118:
[----:B0--3--:R-:W0:Y:S02]  /*1870*/  LDC R2, c[0x0][0x394] ;  /* 0x0000e500ff027b82 */ /* 0x009e240000000800 */
[----:B0-----:R-:W-:-:S13]  /*1880*/  ISETP.GE.AND P0, PT, R2, 0x1, PT ;  /* 0x000000010200780c */ /* 0x001fda0003f06270 */
[----:B------:R-:W-:Y:S05]  /*1890*/  @!P0 EXIT ;  /* 0x000000000000894d */ /* 0x000fea0003800000 */
[C---:B------:R-:W-:Y:S01]  /*18a0*/  ISETP.GE.U32.AND P0, PT, R2.reuse, 0x10, PT ;  /* 0x000000100200780c */ /* 0x040fe20003f06070 */
[----:B------:R-:W-:Y:S01]  /*18b0*/  HFMA2 R11, -RZ, RZ, 0, 0 ;  /* 0x00000000ff0b7431 */ /* 0x000fe200000001ff */
[----:B------:R-:W-:-:S11]  /*18c0*/  LOP3.LUT R10, R2, 0xf, RZ, 0xc0, !PT ;  /* 0x0000000f020a7812 */ /* 0x000fd600078ec0ff */
[----:B------:R-:W-:Y:S05]  /*18d0*/  @!P0 BRA `(.L_x_123) ;  /* 0x0000001000108947 */ /* 0x000fea0003800000 */
[----:B------:R-:W0:Y:S01]  /*18e0*/  LDCU.64 UR4, c[0x0][0x380] ;  /* 0x00007000ff0477ac */ /* 0x000e220008000a00 */
[----:B------:R-:W-:-:S04]  /*18f0*/  LOP3.LUT R11, R2, 0x7ffffff0, RZ, 0xc0, !PT ;  /* 0x7ffffff0020b7812 */ /* 0x000fc800078ec0ff */
[----:B------:R-:W-:Y:S02]  /*1900*/  IADD3 R2, PT, PT, -R11, RZ, RZ ;  /* 0x000000ff0b027210 */ /* 0x000fe40007ffe1ff */
[----:B0-----:R-:W-:-:S04]  /*1910*/  IADD3 R0, P0, PT, R4, UR4, RZ ;  /* 0x0000000404007c10 */ /* 0x001fc8000ff1e0ff */
[----:B------:R-:W-:-:S04]  /*1920*/  IADD3 R0, P1, PT, R0, 0x20, RZ ;  /* 0x0000002000007810 */ /* 0x000fc80007f3e0ff */
[----:B-12---:R-:W-:-:S09]  /*1930*/  IADD3.X R13, PT, PT, RZ, UR5, R5, P1, P0 ;  /* 0x00000005ff0d7c10 */ /* 0x006fd20008fe0405 */
.L_x_156:
[----:B0-----:R-:W-:Y:S02]  /*1940*/  MOV R8, R0 ;  /* 0x0000000000087202 */ /* 0x001fe40000000f00 */
[----:B------:R-:W-:-:S05]  /*1950*/  MOV R9, R13 ;  /* 0x0000000d00097202 */ /* 0x000fca0000000f00 */
[----:B------:R-:W2:Y:S01]  /*1960*/  LDG.E R0, desc[UR8][R8.64+-0x20] ;  /* 0xffffe00808007981 */ /* 0x000ea2000c1e1900 */
[----:B------:R-:W0:Y:S01]  /*1970*/  MUFU.RCP R12, R3 ;  /* 0x00000003000c7308 */ /* 0x000e220000001000 */
[----:B------:R-:W-:Y:S01]  /*1980*/  IADD3 R2, PT, PT, R2, 0x10, RZ ;  /* 0x0000001002027810 */ /* 0x000fe20007ffe0ff */
[----:B------:R-:W-:Y:S03]  /*1990*/  BSSY.RECONVERGENT B2, `(.L_x_124) ;  /* 0x000000c000027945 */ /* 0x000fe60003800200 */
[----:B------:R-:W-:Y:S01]  /*19a0*/  ISETP.NE.AND P2, PT, R2, RZ, PT ;  /* 0x000000ff0200720c */ /* 0x000fe20003f45270 */
[----:B0-----:R-:W-:-:S04]  /*19b0*/  FFMA R13, R12, -R3, 1 ;  /* 0x3f8000000c0d7423 */ /* 0x001fc80000000803 */
[----:B------:R-:W-:Y:S01]  /*19c0*/  FFMA R13, R12, R13, R12 ;  /* 0x0000000d0c0d7223 */ /* 0x000fe2000000000c */
[----:B--2---:R-:W0:Y:S03]  /*19d0*/  FCHK P0, R0, R3 ;  /* 0x0000000300007302 */ /* 0x004e260000000000 */
[----:B------:R-:W-:-:S04]  /*19e0*/  FFMA R12, R0, R13, RZ ;  /* 0x0000000d000c7223 */ /* 0x000fc800000000ff */
[----:B------:R-:W-:-:S04]  /*19f0*/  FFMA R14, R12, -R3, R0 ;  /* 0x800000030c0e7223 */ /* 0x000fc80000000000 */
[----:B------:R-:W-:Y:S01]  /*1a00*/  FFMA R13, R13, R14, R12 ;  /* 0x0000000e0d0d7223 */ /* 0x000fe2000000000c */
[----:B0-----:R-:W-:Y:S06]  /*1a10*/  @!P0 BRA `(.L_x_125) ;  /* 0x00000000000c8947 */ /* 0x001fec0003800000 */
[----:B------:R-:W-:-:S07]  /*1a20*/  MOV R12, 0x1a40 ;  /* 0x00001a40000c7802 */ /* 0x000fce0000000f00 */
[----:B------:R-:W-:Y:S05]  /*1a30*/  CALL.REL.NOINC `($__internal_3_$__cuda_sm3x_div_rn_noftz_f32_slowpath) ;  /* 0x0000001c00647944 */ /* 0x000fea0003c00000 */
[----:B------:R-:W-:-:S07]  /*1a40*/  MOV R13, R15 ;  /* 0x0000000f000d7202 */ /* 0x000fce0000000f00 */
.L_x_125:
[----:B------:R-:W-:Y:S05]  /*1a50*/  BSYNC.RECONVERGENT B2 ;  /* 0x0000000000027941 */ /* 0x000fea0003800200 */
.L_x_124:
[----:B------:R-:W2:Y:S01]  /*1a60*/  LDG.E R17, desc[UR8][R8.64+-0x1c] ;  /* 0xffffe40808117981 */ /* 0x000ea2000c1e1900 */
[----:B------:R-:W0:Y:S01]  /*1a70*/  MUFU.RCP R0, R3 ;  /* 0x0000000300007308 */ /* 0x000e220000001000 */
[----:B------:R-:W-:Y:S02]  /*1a80*/  BSSY.RECONVERGENT B2, `(.L_x_126) ;  /* 0x000000c000027945 */ /* 0x000fe40003800200 */
[----:B------:R1:W-:Y:S01]  /*1a90*/  STG.E desc[UR8][R8.64+-0x20], R13 ;  /* 0xffffe00d08007986 */ /* 0x0003e2000c101908 */
[----:B0-----:R-:W-:-:S04]  /*1aa0*/  FFMA R15, R0, -R3, 1 ;  /* 0x3f800000000f7423 */ /* 0x001fc80000000803 */
[----:B------:R-:W-:Y:S01]  /*1ab0*/  FFMA R0, R0, R15, R0 ;  /* 0x0000000f00007223 */ /* 0x000fe20000000000 */
[----:B--2---:R-:W0:Y:S03]  /*1ac0*/  FCHK P0, R17, R3 ;  /* 0x0000000311007302 */ /* 0x004e260000000000 */
[----:B------:R-:W-:-:S04]  /*1ad0*/  FFMA R12, R0, R17, RZ ;  /* 0x00000011000c7223 */ /* 0x000fc800000000ff */
[----:B------:R-:W-:-:S04]  /*1ae0*/  FFMA R15, R12, -R3, R17 ;  /* 0x800000030c0f7223 */ /* 0x000fc80000000011 */
[----:B------:R-:W-:Y:S01]  /*1af0*/  FFMA R15, R0, R15, R12 ;  /* 0x0000000f000f7223 */ /* 0x000fe2000000000c */
[----:B01----:R-:W-:Y:S06]  /*1b00*/  @!P0 BRA `(.L_x_127) ;  /* 0x00000000000c8947 */ /* 0x003fec0003800000 */
[----:B------:R-:W-:Y:S02]  /*1b10*/  MOV R0, R17 ;  /* 0x0000001100007202 */ /* 0x000fe40000000f00 */
[----:B------:R-:W-:-:S07]  /*1b20*/  MOV R12, 0x1b40 ;  /* 0x00001b40000c7802 */ /* 0x000fce0000000f00 */
[----:B------:R-:W-:Y:S05]  /*1b30*/  CALL.REL.NOINC `($__internal_3_$__cuda_sm3x_div_rn_noftz_f32_slowpath) ;  /* 0x0000001c00247944 */ /* 0x000fea0003c00000 */
.L_x_127:
[----:B------:R-:W-:Y:S05]  /*1b40*/  BSYNC.RECONVERGENT B2 ;  /* 0x0000000000027941 */ /* 0x000fea0003800200 */
.L_x_126:
        /* <DEDUP_REMOVED lines=14> */
[----:B------:R-:W-:-:S07]  /*1c30*/  MOV R13, R15 ;  /* 0x0000000f000d7202 */ /* 0x000fce0000000f00 */
.L_x_129:
[----:B------:R-:W-:Y:S05]  /*1c40*/  BSYNC.RECONVERGENT B2 ;  /* 0x0000000000027941 */ /* 0x000fea0003800200 */
.L_x_128:
        /* <DEDUP_REMOVED lines=14> */
.L_x_131:
[----:B------:R-:W-:Y:S05]  /*1d30*/  BSYNC.RECONVERGENT B2 ;  /* 0x0000000000027941 */ /* 0x000fea0003800200 */
.L_x_130:
        /* <DEDUP_REMOVED lines=15> */
.L_x_133:
[----:B------:R-:W-:Y:S05]  /*1e30*/  BSYNC.RECONVERGENT B2 ;  /* 0x0000000000027941 */ /* 0x000fea0003800200 */
.L_x_132:
        /* <DEDUP_REMOVED lines=14> */
.L_x_135:
[----:B------:R-:W-:Y:S05]  /*1f20*/  BSYNC.RECONVERGENT B2 ;  /* 0x0000000000027941 */ /* 0x000fea0003800200 */
.L_x_134:
        /* <DEDUP_REMOVED lines=15> */
.L_x_137:
[----:B------:R-:W-:Y:S05]  /*2020*/  BSYNC.RECONVERGENT B2 ;  /* 0x0000000000027941 */ /* 0x000fea0003800200 */
.L_x_136:
        /* <DEDUP_REMOVED lines=14> */
.L_x_139:
[----:B------:R-:W-:Y:S05]  /*2110*/  BSYNC.RECONVERGENT B2 ;  /* 0x0000000000027941 */ /* 0x000fea0003800200 */
.L_x_138:
        /* <DEDUP_REMOVED lines=15> */
.L_x_141:
[----:B------:R-:W-:Y:S05]  /*2210*/  BSYNC.RECONVERGENT B2 ;  /* 0x0000000000027941 */ /* 0x000fea0003800200 */
.L_x_140:
        /* <DEDUP_REMOVED lines=14> */
.L_x_143:
[----:B------:R-:W-:Y:S05]  /*2300*/  BSYNC.RECONVERGENT B2 ;  /* 0x0000000000027941 */ /* 0x000fea0003800200 */
.L_x_142:
        /* <DEDUP_REMOVED lines=15> */
.L_x_145:
[----:B------:R-:W-:Y:S05]  /*2400*/  BSYNC.RECONVERGENT B2 ;  /* 0x0000000000027941 */ /* 0x000fea0003800200 */
.L_x_144:
        /* <DEDUP_REMOVED lines=14> */
.L_x_147:
[----:B------:R-:W-:Y:S05]  /*24f0*/  BSYNC.RECONVERGENT B2 ;  /* 0x0000000000027941 */ /* 0x000fea0003800200 */
.L_x_146:
        /* <DEDUP_REMOVED lines=15> */
.L_x_149:
[----:B------:R-:W-:Y:S05]  /*25f0*/  BSYNC.RECONVERGENT B2 ;  /* 0x0000000000027941 */ /* 0x000fea0003800200 */
.L_x_148:
        /* <DEDUP_REMOVED lines=14> */
.L_x_151:
[----:B------:R-:W-:Y:S05]  /*26e0*/  BSYNC.RECONVERGENT B2 ;  /* 0x0000000000027941 */ /* 0x000fea0003800200 */
.L_x_150:
        /* <DEDUP_REMOVED lines=15> */
.L_x_153:
[----:B------:R-:W-:Y:S05]  /*27e0*/  BSYNC.RECONVERGENT B2 ;  /* 0x0000000000027941 */ /* 0x000fea0003800200 */
.L_x_152:
        /* <DEDUP_REMOVED lines=14> */
.L_x_155:
[----:B------:R-:W-:Y:S05]  /*28d0*/  BSYNC.RECONVERGENT B2 ;  /* 0x0000000000027941 */ /* 0x000fea0003800200 */
.L_x_154:
[----:B------:R0:W-:Y:S01]  /*28e0*/  STG.E desc[UR8][R8.64+0x1c], R15 ;  /* 0x00001c0f08007986 */ /* 0x0001e2000c101908 */
[----:B------:R-:W-:-:S04]  /*28f0*/  IADD3 R0, P0, PT, R8, 0x40, RZ ;  /* 0x0000004008007810 */ /* 0x000fc80007f1e0ff */
[----:B------:R-:W-:Y:S01]  /*2900*/  IADD3.X R13, PT, PT, RZ, R9, RZ, P0, !PT ;  /* 0x00000009ff0d7210 */ /* 0x000fe200007fe4ff */
[----:B------:R-:W-:Y:S08]  /*2910*/  @P2 BRA `(.L_x_156) ;  /* 0xfffffff000082947 */ /* 0x000ff0000383ffff */
.L_x_123:
[----:B------:R-:W-:-:S13]  /*2920*/  ISETP.NE.AND P0, PT, R10, RZ, PT ;  /* 0x000000ff0a00720c */ /* 0x000fda0003f05270 */
[----:B------:R-:W-:Y:S05]  /*2930*/  @!P0 EXIT ;  /* 0x000000000000894d */ /* 0x000fea0003800000 */
[----:B------:R-:W3:Y:S01]  /*2940*/  LDCU UR4, c[0x0][0x394] ;  /* 0x00007280ff0477ac */ /* 0x000ee20008000800 */
[----:B------:R-:W-:Y:S01]  /*2950*/  ISETP.GE.U32.AND P0, PT, R10, 0x8, PT ;  /* 0x000000080a00780c */ /* 0x000fe20003f06070 */
[----:B---3--:R-:W-:-:S12]  /*2960*/  ULOP3.LUT UR4, UR4, 0x7, URZ, 0xc0, !UPT ;  /* 0x0000000704047892 */ /* 0x008fd8000f8ec0ff */
[----:B------:R-:W-:Y:S05]  /*2970*/  @!P0 BRA `(.L_x_157) ;  /* 0x0000000400f88947 */ /* 0x000fea0003800000 */
[----:B0-----:R-:W-:-:S05]  /*2980*/  IMAD.WIDE.U32 R8, R11, 0x4, R6 ;  /* 0x000000040b087825 */ /* 0x001fca00078e0006 */
[----:B------:R-:W3:Y:S01]  /*2990*/  LDG.E R15, desc[UR8][R8.64] ;  /* 0x00000008080f7981 */ /* 0x000ee2000c1e1900 */
[----:B------:R-:W1:Y:S01]  /*29a0*/  MUFU.RCP R0, R3 ;  /* 0x0000000300007308 */ /* 0x000e620000001000 */
[----:B------:R-:W-:Y:S01]  /*29b0*/  BSSY.RECONVERGENT B2, `(.L_x_158) ;  /* 0x000000c000027945 */ /* 0x000fe20003800200 */
[----:B-12---:R-:W-:-:S04]  /*29c0*/  FFMA R13, R0, -R3, 1 ;  /* 0x3f800000000d7423 */ /* 0x006fc80000000803 */
[----:B------:R-:W-:Y:S02]  /*29d0*/  FFMA R0, R0, R13, R0 ;  /* 0x0000000d00007223 */ /* 0x000fe40000000000 */
[----:B---3--:R-:W0:Y:S02]  /*29e0*/  FCHK P0, R15, R3 ;  /* 0x000000030f007302 */ /* 0x008e240000000000 */
[----:B------:R-:W-:-:S04]  /*29f0*/  FFMA R2, R0, R15, RZ ;  /* 0x0000000f00027223 */ /* 0x000fc800000000ff */
[----:B------:R-:W-:-:S04]  /*2a00*/  FFMA R13, R2, -R3, R15 ;  /* 0x80000003020d7223 */ /* 0x000fc8000000000f */
[----:B------:R-:W-:Y:S01]  /*2a10*/  FFMA R13, R0, R13, R2 ;  /* 0x0000000d000d7223 */ /* 0x000fe20000000002 */
[----:B0-----:R-:W-:Y:S06]  /*2a20*/  @!P0 BRA `(.L_x_159) ;  /* 0x0000000000108947 */ /* 0x001fec0003800000 */
[----:B------:R-:W-:Y:S02]  /*2a30*/  MOV R0, R15 ;  /* 0x0000000f00007202 */ /* 0x000fe40000000f00 */
[----:B------:R-:W-:-:S07]  /*2a40*/  MOV R12, 0x2a60 ;  /* 0x00002a60000c7802 */ /* 0x000fce0000000f00 */
[----:B------:R-:W-:Y:S05]  /*2a50*/  CALL.REL.NOINC `($__internal_3_$__cuda_sm3x_div_rn_noftz_f32_slowpath) ;  /* 0x0000000c005c7944 */ /* 0x000fea0003c00000 */
[----:B------:R-:W-:-:S07]  /*2a60*/  MOV R13, R15 ;  /* 0x0000000f000d7202 */ /* 0x000fce0000000f00 */
.L_x_159:
[----:B------:R-:W-:Y:S05]  /*2a70*/  BSYNC.RECONVERGENT B2 ;  /* 0x0000000000027941 */ /* 0x000fea0003800200 */
.L_x_158:
        /* <DEDUP_REMOVED lines=14> */
.L_x_161:
[----:B------:R-:W-:Y:S05]  /*2b60*/  BSYNC.RECONVERGENT B2 ;  /* 0x0000000000027941 */ /* 0x000fea0003800200 */
.L_x_160:
        /* <DEDUP_REMOVED lines=15> */
.L_x_163:
[----:B------:R-:W-:Y:S05]  /*2c60*/  BSYNC.RECONVERGENT B2 ;  /* 0x0000000000027941 */ /* 0x000fea0003800200 */
.L_x_162:
        /* <DEDUP_REMOVED lines=14> */
.L_x_165:
[----:B------:R-:W-:Y:S05]  /*2d50*/  BSYNC.RECONVERGENT B2 ;  /* 0x0000000000027941 */ /* 0x000fea0003800200 */
.L_x_164:
        /* <DEDUP_REMOVED lines=15> */
.L_x_167:
[----:B------:R-:W-:Y:S05]  /*2e50*/  BSYNC.RECONVERGENT B2 ;  /* 0x0000000000027941 */ /* 0x000fea0003800200 */
.L_x_166:
        /* <DEDUP_REMOVED lines=14> */
.L_x_169:
[----:B------:R-:W-:Y:S05]  /*2f40*/  BSYNC.RECONVERGENT B2 ;  /* 0x0000000000027941 */ /* 0x000fea0003800200 */
.L_x_168:
        /* <DEDUP_REMOVED lines=15> */
.L_x_171:
[----:B------:R-:W-:Y:S05]  /*3040*/  BSYNC.RECONVERGENT B2 ;  /* 0x0000000000027941 */ /* 0x000fea0003800200 */
.L_x_170:
        /* <DEDUP_REMOVED lines=14> */
.L_x_173:
[----:B------:R-:W-:Y:S05]  /*3130*/  BSYNC.RECONVERGENT B2 ;  /* 0x0000000000027941 */ /* 0x000fea0003800200 */
.L_x_172:
[----:B------:R3:W-:Y:S01]  /*3140*/  STG.E desc[UR8][R8.64+0x1c], R15 ;  /* 0x00001c0f08007986 */ /* 0x0007e2000c101908 */
[----:B------:R-:W-:-:S07]  /*3150*/  IADD3 R11, PT, PT, R11, 0x8, RZ ;  /* 0x000000080b0b7810 */ /* 0x000fce0007ffe0ff */
.L_x_157:
[----:B------:R-:W-:-:S13]  /*3160*/  ISETP.NE.AND P0, PT, RZ, UR4, PT ;  /* 0x00000004ff007c0c */ /* 0x000fda000bf05270 */
[----:B------:R-:W-:Y:S05]  /*3170*/  @!P0 EXIT ;  /* 0x000000000000894d */ /* 0x000fea0003800000 */
[----:B------:R-:W4:Y:S01]  /*3180*/  LDCU UR5, c[0x0][0x394] ;  /* 0x00007280ff0577ac */ /* 0x000f220008000800 */
[----:B------:R-:W-:Y:S02]  /*3190*/  UISETP.GE.U32.AND UP0, UPT, UR4, 0x4, UPT ;  /* 0x000000040400788c */ /* 0x000fe4000bf06070 */
[----:B----4-:R-:W-:-:S07]  /*31a0*/  ULOP3.LUT UR5, UR5, 0x3, URZ, 0xc0, !UPT ;  /* 0x0000000305057892 */ /* 0x010fce000f8ec0ff */
[----:B------:R-:W-:Y:S05]  /*31b0*/  BRA.U !UP0, `(.L_x_174) ;  /* 0x0000000508087547 */ /* 0x000fea000b800000 */
[----:B------:R-:W-:-:S05]  /*31c0*/  IMAD.WIDE.U32 R6, R11, 0x4, R6 ;  /* 0x000000040b067825 */ /* 0x000fca00078e0006 */
[----:B-12---:R-:W2:Y:S01]  /*31d0*/  LDG.E R13, desc[UR8][R6.64] ;  /* 0x00000008060d7981 */ /* 0x006ea2000c1e1900 */
[----:B------:R-:W0:Y:S01]  /*31e0*/  MUFU.RCP R0, R3 ;  /* 0x0000000300007308 */ /* 0x000e220000001000 */
[----:B------:R-:W-:Y:S01]  /*31f0*/  BSSY.RECONVERGENT B2, `(.L_x_175) ;  /* 0x000000c000027945 */ /* 0x000fe20003800200 */
[----:B0--3--:R-:W-:-:S04]  /*3200*/  FFMA R9, R0, -R3, 1 ;  /* 0x3f80000000097423 */ /* 0x009fc80000000803 */
[----:B------:R-:W-:Y:S02]  /*3210*/  FFMA R0, R0, R9, R0 ;  /* 0x0000000900007223 */ /* 0x000fe40000000000 */
[----:B--2---:R-:W0:Y:S02]  /*3220*/  FCHK P0, R13, R3 ;  /* 0x000000030d007302 */ /* 0x004e240000000000 */
        /* <DEDUP_REMOVED lines=8> */
.L_x_176:
[----:B------:R-:W-:Y:S05]  /*32b0*/  BSYNC.RECONVERGENT B2 ;  /* 0x0000000000027941 */ /* 0x000fea0003800200 */
.L_x_175:
        /* <DEDUP_REMOVED lines=15> */
.L_x_178:
[----:B------:R-:W-:Y:S05]  /*33b0*/  BSYNC.RECONVERGENT B2 ;  /* 0x0000000000027941 */ /* 0x000fea0003800200 */
.L_x_177:
        /* <DEDUP_REMOVED lines=15> */
.L_x_180:
[----:B------:R-:W-:Y:S05]  /*34b0*/  BSYNC.RECONVERGENT B2 ;  /* 0x0000000000027941 */ /* 0x000fea0003800200 */
.L_x_179:
        /* <DEDUP_REMOVED lines=15> */
.L_x_182:
[----:B------:R-:W-:Y:S05]  /*35b0*/  BSYNC.RECONVERGENT B2 ;  /* 0x0000000000027941 */ /* 0x000fea0003800200 */
.L_x_181:
[----:B------:R4:W-:Y:S01]  /*35c0*/  STG.E desc[UR8][R6.64+0xc], R13 ;  /* 0x00000c0d06007986 */ /* 0x0009e2000c101908 */
[----:B------:R-:W-:-:S07]  /*35d0*/  IADD3 R11, PT, PT, R11, 0x4, RZ ;  /* 0x000000040b0b7810 */ /* 0x000fce0007ffe0ff */
.L_x_174:
[----:B------:R-:W-:-:S13]  /*35e0*/  ISETP.NE.AND P0, PT, RZ, UR5, PT ;  /* 0x00000005ff007c0c */ /* 0x000fda000bf05270 */
[----:B------:R-:W-:Y:S05]  /*35f0*/  @!P0 EXIT ;  /* 0x000000000000894d */ /* 0x000fea0003800000 */
[----:B------:R-:W5:Y:S01]  /*3600*/  LDCU.64 UR6, c[0x0][0x380] ;  /* 0x00007000ff0677ac */ /* 0x000f620008000a00 */
[----:B------:R-:W-:Y:S01]  /*3610*/  IMAD.WIDE.U32 R4, R11, 0x4, R4 ;  /* 0x000000040b047825 */ /* 0x000fe200078e0004 */
[----:B------:R-:W-:Y:S02]  /*3620*/  UIADD3 UR4, UPT, UPT, -UR5, URZ, URZ ;  /* 0x000000ff05047290 */ /* 0x000fe4000fffe1ff */
[----:B-----5:R-:W-:-:S04]  /*3630*/  IADD3 R0, P0, PT, R4, UR6, RZ ;  /* 0x0000000604007c10 */ /* 0x020fc8000ff1e0ff */
[----:B0--3--:R-:W-:-:S09]  /*3640*/  IADD3.X R9, PT, PT, R5, UR7, RZ, P0, !PT ;  /* 0x0000000705097c10 */ /* 0x009fd200087fe4ff */
.L_x_185:
[----:B0-----:R-:W-:Y:S02]  /*3650*/  MOV R4, R0 ;  /* 0x0000000000047202 */ /* 0x001fe40000000f00 */
[----:B------:R-:W-:-:S05]  /*3660*/  MOV R5, R9 ;  /* 0x0000000900057202 */ /* 0x000fca0000000f00 */
[----:B------:R-:W3:Y:S01]  /*3670*/  LDG.E R9, desc[UR8][R4.64] ;  /* 0x0000000804097981 */ /* 0x000ee2000c1e1900 */
[----:B------:R-:W4:Y:S01]  /*3680*/  MUFU.RCP R0, R3 ;  /* 0x0000000300007308 */ /* 0x000f220000001000 */
[----:B------:R-:W-:Y:S01]  /*3690*/  UIADD3 UR4, UPT, UPT, UR4, 0x1, URZ ;  /* 0x0000000104047890 */ /* 0x000fe2000fffe0ff */
[----:B------:R-:W-:Y:S03]  /*36a0*/  BSSY.RECONVERGENT B2, `(.L_x_183) ;  /* 0x000000d000027945 */ /* 0x000fe60003800200 */
[----:B------:R-:W-:Y:S01]  /*36b0*/  UISETP.NE.AND UP0, UPT, UR4, URZ, UPT ;  /* 0x000000ff0400728c */ /* 0x000fe2000bf05270 */
[----:B----4-:R-:W-:-:S04]  /*36c0*/  FFMA R7, R0, -R3, 1 ;  /* 0x3f80000000077423 */ /* 0x010fc80000000803 */
[----:B------:R-:W-:Y:S01]  /*36d0*/  FFMA R0, R0, R7, R0 ;  /* 0x0000000700007223 */ /* 0x000fe20000000000 */
[----:B---3--:R-:W0:Y:S03]  /*36e0*/  FCHK P0, R9, R3 ;  /* 0x0000000309007302 */ /* 0x008e260000000000 */
[----:B------:R-:W-:-:S04]  /*36f0*/  FFMA R2, R0, R9, RZ ;  /* 0x0000000900027223 */ /* 0x000fc800000000ff */
[----:B------:R-:W-:-:S04]  /*3700*/  FFMA R7, R2, -R3, R9 ;  /* 0x8000000302077223 */ /* 0x000fc80000000009 */
[----:B------:R-:W-:Y:S01]  /*3710*/  FFMA R7, R0, R7, R2 ;  /* 0x0000000700077223 */ /* 0x000fe20000000002 */
[----:B0-----:R-:W-:Y:S06]  /*3720*/  @!P0 BRA `(.L_x_184) ;  /* 0x0000000000108947 */ /* 0x001fec0003800000 */
[----:B------:R-:W-:Y:S02]  /*3730*/  MOV R0, R9 ;  /* 0x0000000900007202 */ /* 0x000fe40000000f00 */
[----:B-12---:R-:W-:-:S07]  /*3740*/  MOV R12, 0x3760 ;  /* 0x00003760000c7802 */ /* 0x006fce0000000f00 */
[----:B------:R-:W-:Y:S05]  /*3750*/  CALL.REL.NOINC `($__internal_3_$__cuda_sm3x_div_rn_noftz_f32_slowpath) ;  /* 0x00000000001c7944 */ /* 0x000fea0003c00000 */
[----:B------:R-:W-:-:S07]  /*3760*/  MOV R7, R15 ;  /* 0x0000000f00077202 */ /* 0x000fce0000000f00 */
.L_x_184:
[----:B------:R-:W-:Y:S05]  /*3770*/  BSYNC.RECONVERGENT B2 ;  /* 0x0000000000027941 */ /* 0x000fea0003800200 */
.L_x_183:
[----:B------:R0:W-:Y:S01]  /*3780*/  STG.E desc[UR8][R4.64], R7 ;  /* 0x0000000704007986 */ /* 0x0001e2000c101908 */
[----:B------:R-:W-:-:S04]  /*3790*/  IADD3 R0, P0, PT, R4, 0x4, RZ ;  /* 0x0000000404007810 */ /* 0x000fc80007f1e0ff */
[----:B------:R-:W-:Y:S01]  /*37a0*/  IADD3.X R9, PT, PT, RZ, R5, RZ, P0, !PT ;  /* 0x00000005ff097210 */ /* 0x000fe200007fe4ff */
[----:B------:R-:W-:Y:S08]  /*37b0*/  BRA.U UP0, `(.L_x_185) ;  /* 0xfffffffd00a47547 */ /* 0x000ff0000b83ffff */
[----:B------:R-:W-:Y:S05]  /*37c0*/  EXIT ;  /* 0x000000000000794d */ /* 0x000fea0003800000 */
        .weak           $__internal_3_$__cuda_sm3x_div_rn_noftz_f32_slowpath
        .type           $__internal_3_$__cuda_sm3x_div_rn_noftz_f32_slowpath,@function
        .size           $__internal_3_$__cuda_sm3x_div_rn_noftz_f32_slowpath,(.L_x_201 - $__internal_3_$__cuda_sm3x_div_rn_noftz_f32_slowpath)
$__internal_3_$__cuda_sm3x_div_rn_noftz_f32_slowpath:
[----:B------:R-:W-:Y:S01]  /*37d0*/  SHF.R.U32.HI R13, RZ, 0x17, R3 ;  /* 0x00000017ff0d7819 */ /* 0x000fe20000011603 */
[----:B------:R-:W-:Y:S01]  /*37e0*/  BSSY.RECONVERGENT B0, `(.L_x_186) ;  /* 0x0000063000007945 */ /* 0x000fe20003800200 */
[----:B------:R-:W-:Y:S02]  /*37f0*/  SHF.R.U32.HI R16, RZ, 0x17, R0 ;  /* 0x00000017ff107819 */ /* 0x000fe40000011600 */
[----:B------:R-:W-:Y:S02]  /*3800*/  LOP3.LUT R13, R13, 0xff, RZ, 0xc0, !PT ;  /* 0x000000ff0d0d7812 */ /* 0x000fe400078ec0ff */
[----:B------:R-:W-:Y:S02]  /*3810*/  LOP3.LUT R16, R16, 0xff, RZ, 0xc0, !PT ;  /* 0x000000ff10107812 */ /* 0x000fe400078ec0ff */
[----:B------:R-:W-:Y:S02]  /*3820*/  IADD3 R18, PT, PT, R13, -0x1, RZ ;  /* 0xffffffff0d127810 */ /* 0x000fe40007ffe0ff */
[----:B------:R-:W-:-:S02]  /*3830*/  IADD3 R17, PT, PT, R16, -0x1, RZ ;  /* 0xffffffff10117810 */ /* 0x000fc40007ffe0ff */
[----:B------:R-:W-:Y:S02]  /*3840*/  ISETP.GT.U32.AND P0, PT, R18, 0xfd, PT ;  /* 0x000000fd1200780c */ /* 0x000fe40003f04070 */
[----:B------:R-:W-:Y:S02]  /*3850*/  MOV R15, R3 ;  /* 0x00000003000f7202 */ /* 0x000fe40000000f00 */
        /* <DEDUP_REMOVED lines=22> */
[----:B------:R-:W-:Y:S01]  /*39c0*/  @!P0 FFMA R0, R0, 1.84467440737095516160e+19, RZ ;  /* 0x5f80000000008823 */ /* 0x000fe200000000ff */
[----:B------:R-:W-:Y:S01]  /*39d0*/  @!P0 MOV R14, 0xffffffc0 ;  /* 0xffffffc0000e8802 */ /* 0x000fe20000000f00 */
[----:B------:R-:W-:-:S03]  /*39e0*/  @!P1 FFMA R15, R3, 1.84467440737095516160e+19, RZ ;  /* 0x5f800000030f9823 */ /* 0x000fc600000000ff */
[----:B------:R-:W-:-:S07]  /*39f0*/  @!P1 IADD3 R14, PT, PT, R14, 0x40, RZ ;  /* 0x000000400e0e9810 */ /* 0x000fce0007ffe0ff */
.L_x_187:
[----:B------:R-:W-:Y:S01]  /*3a00*/  LEA R18, R13, 0xc0800000, 0x17 ;  /* 0xc08000000d127811 */ /* 0x000fe200078eb8ff */
[----:B------:R-:W-:Y:S01]  /*3a10*/  BSSY.RECONVERGENT B1, `(.L_x_192) ;  /* 0x0000036000017945 */ /* 0x000fe20003800200 */
[----:B------:R-:W-:Y:S02]  /*3a20*/  IADD3 R16, PT, PT, R16, -0x7f, RZ ;  /* 0xffffff8110107810 */ /* 0x000fe40007ffe0ff */
[----:B------:R-:W-:-:S03]  /*3a30*/  IADD3 R19, PT, PT, -R18, R15, RZ ;  /* 0x0000000f12137210 */ /* 0x000fc60007ffe1ff */
[C---:B------:R-:W-:Y:S01]  /*3a40*/  IMAD R0, R16.reuse, -0x800000, R0 ;  /* 0xff80000010007824 */ /* 0x040fe200078e0200 */
        /* <DEDUP_REMOVED lines=12> */
[----:B------:R-:W-:-:S04]  /*3b10*/  LOP3.LUT R13, R13, 0xff, RZ, 0xc0, !PT ;  /* 0x000000ff0d0d7812 */ /* 0x000fc800078ec0ff */
[----:B------:R-:W-:-:S04]  /*3b20*/  IADD3 R13, PT, PT, R13, R19, RZ ;  /* 0x000000130d0d7210 */ /* 0x000fc80007ffe0ff */
        /* <DEDUP_REMOVED lines=16> */
[----:B------:R-:W-:Y:S02]  /*3c30*/  IADD3 R17, PT, PT, R13, 0x20, RZ ;  /* 0x000000200d117810 */ /* 0x000fe40007ffe0ff */
[----:B------:R-:W-:-:S02]  /*3c40*/  LOP3.LUT R16, R16, 0x800000, RZ, 0xfc, !PT ;  /* 0x0080000010107812 */ /* 0x000fc400078efcff */
[----:B------:R-:W-:Y:S02]  /*3c50*/  IADD3 R13, PT, PT, -R13, RZ, RZ ;  /* 0x000000ff0d0d7210 */ /* 0x000fe40007ffe1ff */
[----:B------:R-:W-:Y:S02]  /*3c60*/  SHF.L.U32 R17, R16, R17, RZ ;  /* 0x0000001110117219 */ /* 0x000fe400000006ff */
[----:B------:R-:W-:Y:S02]  /*3c70*/  FSETP.NEU.FTZ.AND P0, PT, R14, R15, PT ;  /* 0x0000000f0e00720b */ /* 0x000fe40003f1d000 */
[----:B------:R-:W-:Y:S02]  /*3c80*/  SEL R13, R13, RZ, P3 ;  /* 0x000000ff0d0d7207 */ /* 0x000fe40001800000 */
[----:B------:R-:W-:Y:S02]  /*3c90*/  ISETP.NE.AND P1, PT, R17, RZ, P1 ;  /* 0x000000ff1100720c */ /* 0x000fe40000f25270 */
[----:B------:R-:W-:-:S02]  /*3ca0*/  SHF.R.U32.HI R13, RZ, R13, R16 ;  /* 0x0000000dff0d7219 */ /* 0x000fc40000011610 */
[----:B------:R-:W-:Y:S02]  /*3cb0*/  PLOP3.LUT P0, PT, P0, P1, PT, 0xf8, 0x8f ;  /* 0x00000000008f781c */ /* 0x000fe40000703f70 */
[----:B------:R-:W-:Y:S02]  /*3cc0*/  SHF.R.U32.HI R15, RZ, 0x1, R13 ;  /* 0x00000001ff0f7819 */ /* 0x000fe4000001160d */
[----:B------:R-:W-:-:S04]  /*3cd0*/  SEL R14, RZ, 0x1, !P0 ;  /* 0x00000001ff0e7807 */ /* 0x000fc80004000000 */
[----:B------:R-:W-:-:S04]  /*3ce0*/  LOP3.LUT R14, R14, 0x1, R15, 0xf8, !PT ;  /* 0x000000010e0e7812 */ /* 0x000fc800078ef80f */
[----:B------:R-:W-:-:S04]  /*3cf0*/  LOP3.LUT R14, R14, R13, RZ, 0xc0, !PT ;  /* 0x0000000d0e0e7212 */ /* 0x000fc800078ec0ff */
[----:B------:R-:W-:-:S04]  /*3d00*/  IADD3 R15, PT, PT, R15, R14, RZ ;  /* 0x0000000e0f0f7210 */ /* 0x000fc80007ffe0ff */
[----:B------:R-:W-:Y:S01]  /*3d10*/  LOP3.LUT R0, R15, R0, RZ, 0xfc, !PT ;  /* 0x000000000f007212 */ /* 0x000fe200078efcff */
[----:B------:R-:W-:Y:S06]  /*3d20*/  BRA `(.L_x_195) ;  /* 0x0000000000107947 */ /* 0x000fec0003800000 */
.L_x_194:
[----:B------:R-:W-:-:S04]  /*3d30*/  LOP3.LUT R0, R0, 0x80000000, RZ, 0xc0, !PT ;  /* 0x8000000000007812 */ /* 0x000fc800078ec0ff */
[----:B------:R-:W-:Y:S01]  /*3d40*/  LOP3.LUT R0, R0, 0x7f800000, RZ, 0xfc, !PT ;  /* 0x7f80000000007812 */ /* 0x000fe200078efcff */
[----:B------:R-:W-:Y:S06]  /*3d50*/  BRA `(.L_x_195) ;  /* 0x0000000000047947 */ /* 0x000fec0003800000 */
.L_x_193:
[----:B------:R-:W-:-:S07]  /*3d60*/  LEA R0, R19, R0, 0x17 ;  /* 0x0000000013007211 */ /* 0x000fce00078eb8ff */
.L_x_195:
[----:B------:R-:W-:Y:S05]  /*3d70*/  BSYNC.RECONVERGENT B1 ;  /* 0x0000000000017941 */ /* 0x000fea0003800200 */
.L_x_192:
[----:B------:R-:W-:Y:S05]  /*3d80*/  BRA `(.L_x_196) ;  /* 0x0000000000207947 */ /* 0x000fea0003800000 */
.L_x_191:
[----:B------:R-:W-:-:S04]  /*3d90*/  LOP3.LUT R0, R15, 0x80000000, R0, 0x48, !PT ;  /* 0x800000000f007812 */ /* 0x000fc800078e4800 */
[----:B------:R-:W-:Y:S01]  /*3da0*/  LOP3.LUT R0, R0, 0x7f800000, RZ, 0xfc, !PT ;  /* 0x7f80000000007812 */ /* 0x000fe200078efcff */
[----:B------:R-:W-:Y:S06]  /*3db0*/  BRA `(.L_x_196) ;  /* 0x0000000000147947 */ /* 0x000fec0003800000 */
.L_x_190:
[----:B------:R-:W-:Y:S01]  /*3dc0*/  LOP3.LUT R0, R15, 0x80000000, R0, 0x48, !PT ;  /* 0x800000000f007812 */ /* 0x000fe200078e4800 */
[----:B------:R-:W-:Y:S06]  /*3dd0*/  BRA `(.L_x_196) ;  /* 0x00000000000c7947 */ /* 0x000fec0003800000 */
.L_x_189:
[----:B------:R-:W0:Y:S01]  /*3de0*/  MUFU.RSQ R0, -QNAN ;  /* 0xffc0000000007908 */ /* 0x000e220000001400 */
[----:B------:R-:W-:Y:S05]  /*3df0*/  BRA `(.L_x_196) ;  /* 0x0000000000047947 */ /* 0x000fea0003800000 */
.L_x_188:
[----:B------:R-:W-:-:S07]  /*3e00*/  FADD.FTZ R0, R0, R3 ;  /* 0x0000000300007221 */ /* 0x000fce0000010000 */
.L_x_196:
[----:B------:R-:W-:Y:S05]  /*3e10*/  BSYNC.RECONVERGENT B0 ;  /* 0x0000000000007941 */ /* 0x000fea0003800200 */
.L_x_186:
[----:B------:R-:W-:Y:S01]  /*3e20*/  HFMA2 R13, -RZ, RZ, 0, 0 ;  /* 0x00000000ff0d7431 */ /* 0x000fe200000001ff */
[----:B0-----:R-:W-:-:S03]  /*3e30*/  MOV R15, R0 ;  /* 0x00000000000f7202 */ /* 0x001fc60000000f00 */
[----:B------:R-:W-:Y:S05]  /*3e40*/  RET.REL.NODEC R12 `(_Z23softmax_forward_kernel1PfS_ii) ;  /* 0xffffffc00c6c7950 */ /* 0x000fea0003c3ffff */
.L_x_197:
        /* <DEDUP_REMOVED lines=11> */
.L_x_201:


//--------------------- .nv.shared._Z23softmax_forward_kernel4PfS_ii --------------------------
	.section	.nv.shared._Z23softmax_forward_kernel4PfS_ii,"aw",@nobits
	.sectionflags	@""
	.align	16
	.zero		1024


//--------------------- .nv.shared.reserved.0     --------------------------
	.section	.nv.shared.reserved.0,"aw",@nobits
	.weak		__nv_reservedSMEM_offset_0_alias
	.size		__nv_reservedSMEM_offset_0_alias, 0, 64
	.other		__nv_reservedSMEM_offset_0_alias,@"STO_CUDA_RESERVED_SHARED STV_DEFAULT"
__nv_reservedSMEM_offset_0_alias:
	.zero		0
	.zero		64


//--------------------- .nv.shared._Z23softmax_forward_kernel3PfS_ii --------------------------
	.section	.nv.shared._Z23softmax_forward_kernel3PfS_ii,"aw",@nobits
	.sectionflags	@""
	.align	16
	.zero		1024


//--------------------- .nv.shared._Z23softmax_forward_kernel2PfS_ii --------------------------
	.section	.nv.shared._Z23softmax_forward_kernel2PfS_ii,"aw",@nobits
	.sectionflags	@""
	.align	16
	.zero		1024


//--------------------- .nv.shared._Z23softmax_forward_kernel1PfS_ii --------------------------
	.section	.nv.shared._Z23softmax_forward_kernel1PfS_ii,"aw",@nobits
	.sectionflags	@""
	.align	16
	.zero		1024


//--------------------- .nv.constant0._Z23softmax_forward_kernel4PfS_ii --------------------------
	.section	.nv.constant0._Z23softmax_forward_kernel4PfS_ii,"a",@progbits
	.sectionflags	@""
	.align	4
.nv.constant0._Z23softmax_forward_kernel4PfS_ii:
	.zero		920


//--------------------- .nv.constant0._Z23softmax_forward_kernel3PfS_ii --------------------------
	.section	.nv.constant0._Z23softmax_forward_kernel3PfS_ii,"a",@progbits
	.sectionflags	@""
	.align	4
.nv.constant0._Z23softmax_forward_kernel3PfS_ii:
	.zero		920


//--------------------- .nv.constant0._Z23softmax_forward_kernel2PfS_ii --------------------------
	.section	.nv.constant0._Z23softmax_forward_kernel2PfS_ii,"a",@progbits
	.sectionflags	@""
	.align	4
.nv.constant0._Z23softmax_forward_kernel2PfS_ii:
	.zero		920


//--------------------- .nv.constant0._Z23softmax_forward_kernel1PfS_ii --------------------------
	.section	.nv.constant0._Z23softmax_forward_kernel1PfS_ii,"a",@progbits
	.sectionflags	@""
	.align	4
.nv.constant0._Z23softmax_forward_kernel1PfS_ii:
	.zero		920


//--------------------- SYMBOLS --------------------------

	.type		.nv.reservedSmem.offset0,@object
	.size		.nv.reservedSmem.offset0,0x4
	.type		.nv.reservedSmem.cap,@object
	.size		.nv.reservedSmem.cap,0x4
